// auto-generated by cutlass_sweep.gemm — config: {"arch": "sm_90", "cluster_m": 2, "cluster_n": 4, "dtype": "int8", "dtype_b": "int8", "layout": "nt", "stages": 0, "tile_k": 128, "tile_m": 64, "tile_n": 64}
#include "cutlass/cutlass.h"
#include "cutlass/gemm/collective/collective_builder.hpp"
#include "cutlass/gemm/device/gemm_universal_adapter.h"
#include "cutlass/gemm/kernel/gemm_universal.hpp"
#include "cutlass/epilogue/collective/collective_builder.hpp"

using ElemA = int8_t;
using ElemB = int8_t;
using ElemCD = int8_t;
using Acc  = int32_t;
using TileShape    = cute::Shape<cute::_64, cute::_64, cute::_128>;
using ClusterShape = cute::Shape<cute::_2, cute::_4, cute::_1>;

using CollectiveEpilogue = typename cutlass::epilogue::collective::CollectiveBuilder<
    cutlass::arch::Sm90, cutlass::arch::OpClassTensorOp,
    TileShape, ClusterShape,
    cutlass::epilogue::collective::EpilogueTileAuto,
    Acc, Acc,
    ElemCD, cutlass::layout::RowMajor, 128 / cutlass::sizeof_bits<ElemCD>::value,
    ElemCD, cutlass::layout::RowMajor, 128 / cutlass::sizeof_bits<ElemCD>::value,
    cutlass::epilogue::collective::EpilogueScheduleAuto
  >::CollectiveOp;

using CollectiveMainloop = typename cutlass::gemm::collective::CollectiveBuilder<
    cutlass::arch::Sm90, cutlass::arch::OpClassTensorOp,
    ElemA, cutlass::layout::RowMajor, 128 / cutlass::sizeof_bits<ElemA>::value,
    ElemB, cutlass::layout::ColumnMajor, 128 / cutlass::sizeof_bits<ElemB>::value,
    Acc,
    TileShape, ClusterShape,
    cutlass::gemm::collective::StageCountAutoCarveout<static_cast<int>(sizeof(typename CollectiveEpilogue::SharedStorage))>,
    cutlass::gemm::collective::KernelScheduleAuto
  >::CollectiveOp;

using GemmKernel = cutlass::gemm::kernel::GemmUniversal<
    cute::Shape<int,int,int,int>,
    CollectiveMainloop,
    CollectiveEpilogue
>;
using Gemm = cutlass::gemm::device::GemmUniversalAdapter<GemmKernel>;

// Force the device kernel symbol into the cubin without needing a host main.
auto* _anchor = &cutlass::device_kernel<GemmKernel>;


// ===== COMPILED SASS (sm_90a) =====

	.target	sm_90a

	.elftype	@"ET_EXEC"


//--------------------- .note.nv.tkinfo           --------------------------
	.section	.note.nv.tkinfo,"",@"SHT_NOTE"
	.sectionflags	@"SHF_NOTE_NV_TKINFO"
	.tkinfo
        /*0018*/ 	.word	0x00000002
        /*0030*/ 	.string	""
        /*0030*/ 	.string	"ptxas"
        /*0030*/ 	.string	"Cuda compilation tools, release 13.0, V13.0.88"
        /*0030*/ 	.string	"Build cuda_13.0.r13.0/compiler.36424714_0"
        /*0030*/ 	.string	"-arch sm_90a -m 64 "



//--------------------- .note.nv.cuinfo           --------------------------
	.section	.note.nv.cuinfo,"",@"SHT_NOTE"
	.sectionflags	@"SHF_NOTE_NV_CUINFO"
        /*0018*/ 	.short	0x0002
        /*001a*/ 	.short	0x005a
        /*001c*/ 	.short	0x0082
	.zero		2


//--------------------- .nv.info                  --------------------------
	.section	.nv.info,"",@"SHT_CUDA_INFO"
	.align	4


	//----- nvinfo : EIATTR_REGCOUNT
	.align		4
        /*0000*/ 	.byte	0x04, 0x2f
        /*0002*/ 	.short	(.L_15 - .L_14)
	.align		4
.L_14:
        /*0004*/ 	.word	index@(_ZN7cutlass13device_kernelINS_4gemm6kernel13GemmUniversalIN4cute5tupleIJiiiiEEENS1_10collective13CollectiveMmaINS1_34MainloopSm90TmaGmmaWarpSpecializedILi14ENS5_IJNS4_1CILi2EEENSA_ILi4EEENSA_ILi1EEEEEENS1_32KernelTmaWarpSpecializedPingpongEEENS5_IJNSA_ILi64EEESH_NSA_ILi128EEEEEEaNS5_IJlSD_lEEEaSK_NS4_8TiledMMAINS4_8MMA_AtomIJNS4_4SM904GMMA26MMA_64x64x32_S32S8S8_SS_TNEEEENS4_6LayoutINS5_IJSD_SD_SD_EEENS5_IJNSA_ILi0EEEST_ST_EEEEENS5_IJNS4_10UnderscoreESW_SW_EEEEENS4_23SM90_TMA_LOAD_MULTICASTENS4_14ComposedLayoutINS4_7SwizzleILi3ELi4ELi3EEENS4_18smem_ptr_flag_bitsILi8EEENSR_INS5_IJNSA_ILi8EEESI_EEENS5_IJSI_SD_EEEEEEEvNS4_8identityESZ_S19_vS1A_EENS_8epilogue10collective6detail29Sm90TmaWarpSpecializedAdapterINS1D_15DefaultEpilogueIaSK_SK_NS1C_6thread17LinearCombinationIaLi1EiiLNS1H_9ScaleType4KindE0ELNS_15FloatRoundStyleE2EaEENS1_15EpilogueDefaultEEEEEvvEEEEvNT_6ParamsE)
        /*0008*/ 	.word	0x000000a8


	//----- nvinfo : EIATTR_FRAME_SIZE
	.align		4
.L_15:
        /*000c*/ 	.byte	0x04, 0x11
        /*000e*/ 	.short	(.L_17 - .L_16)
	.align		4
.L_16:
        /*0010*/ 	.word	index@(_ZN7cutlass13device_kernelINS_4gemm6kernel13GemmUniversalIN4cute5tupleIJiiiiEEENS1_10collective13CollectiveMmaINS1_34MainloopSm90TmaGmmaWarpSpecializedILi14ENS5_IJNS4_1CILi2EEENSA_ILi4EEENSA_ILi1EEEEEENS1_32KernelTmaWarpSpecializedPingpongEEENS5_IJNSA_ILi64EEESH_NSA_ILi128EEEEEEaNS5_IJlSD_lEEEaSK_NS4_8TiledMMAINS4_8MMA_AtomIJNS4_4SM904GMMA26MMA_64x64x32_S32S8S8_SS_TNEEEENS4_6LayoutINS5_IJSD_SD_SD_EEENS5_IJNSA_ILi0EEEST_ST_EEEEENS5_IJNS4_10UnderscoreESW_SW_EEEEENS4_23SM90_TMA_LOAD_MULTICASTENS4_14ComposedLayoutINS4_7SwizzleILi3ELi4ELi3EEENS4_18smem_ptr_flag_bitsILi8EEENSR_INS5_IJNSA_ILi8EEESI_EEENS5_IJSI_SD_EEEEEEEvNS4_8identityESZ_S19_vS1A_EENS_8epilogue10collective6detail29Sm90TmaWarpSpecializedAdapterINS1D_15DefaultEpilogueIaSK_SK_NS1C_6thread17LinearCombinationIaLi1EiiLNS1H_9ScaleType4KindE0ELNS_15FloatRoundStyleE2EaEENS1_15EpilogueDefaultEEEEEvvEEEEvNT_6ParamsE)
        /*0014*/ 	.word	0x00000008


	//----- nvinfo : EIATTR_MIN_STACK_SIZE
	.align		4
.L_17:
        /*0018*/ 	.byte	0x04, 0x12
        /*001a*/ 	.short	(.L_19 - .L_18)
	.align		4
.L_18:
        /*001c*/ 	.word	index@(_ZN7cutlass13device_kernelINS_4gemm6kernel13GemmUniversalIN4cute5tupleIJiiiiEEENS1_10collective13CollectiveMmaINS1_34MainloopSm90TmaGmmaWarpSpecializedILi14ENS5_IJNS4_1CILi2EEENSA_ILi4EEENSA_ILi1EEEEEENS1_32KernelTmaWarpSpecializedPingpongEEENS5_IJNSA_ILi64EEESH_NSA_ILi128EEEEEEaNS5_IJlSD_lEEEaSK_NS4_8TiledMMAINS4_8MMA_AtomIJNS4_4SM904GMMA26MMA_64x64x32_S32S8S8_SS_TNEEEENS4_6LayoutINS5_IJSD_SD_SD_EEENS5_IJNSA_ILi0EEEST_ST_EEEEENS5_IJNS4_10UnderscoreESW_SW_EEEEENS4_23SM90_TMA_LOAD_MULTICASTENS4_14ComposedLayoutINS4_7SwizzleILi3ELi4ELi3EEENS4_18smem_ptr_flag_bitsILi8EEENSR_INS5_IJNSA_ILi8EEESI_EEENS5_IJSI_SD_EEEEEEEvNS4_8identityESZ_S19_vS1A_EENS_8epilogue10collective6detail29Sm90TmaWarpSpecializedAdapterINS1D_15DefaultEpilogueIaSK_SK_NS1C_6thread17LinearCombinationIaLi1EiiLNS1H_9ScaleType4KindE0ELNS_15FloatRoundStyleE2EaEENS1_15EpilogueDefaultEEEEEvvEEEEvNT_6ParamsE)
        /*0020*/ 	.word	0x00000008
.L_19:


//--------------------- .nv.compat                --------------------------
	.section	.nv.compat,"",@"SHT_CUDA_COMPAT_INFO"
	.align	4
        /*0000*/ 	.byte	0x02, 0x09, 0x01, 0x00, 0x02, 0x02, 0x04, 0x00, 0x02, 0x05, 0x05, 0x00, 0x03, 0x07, 0x01, 0x01
        /*0010*/ 	.byte	0x02, 0x03, 0x01, 0x00, 0x02, 0x06, 0x01, 0x00, 0x04, 0x0b, 0x08, 0x00, 0x00, 0x00, 0x00, 0x00
        /*0020*/ 	.byte	0x00, 0x00, 0x00, 0x00


//--------------------- .nv.info._ZN7cutlass13device_kernelINS_4gemm6kernel13GemmUniversalIN4cute5tupleIJiiiiEEENS1_10collective13CollectiveMmaINS1_34MainloopSm90TmaGmmaWarpSpecializedILi14ENS5_IJNS4_1CILi2EEENSA_ILi4EEENSA_ILi1EEEEEENS1_32KernelTmaWarpSpecializedPingpongEEENS5_IJNSA_ILi64EEESH_NSA_ILi128EEEEEEaNS5_IJlSD_lEEEaSK_NS4_8TiledMMAINS4_8MMA_AtomIJNS4_4SM904GMMA26MMA_64x64x32_S32S8S8_SS_TNEEEENS4_6LayoutINS5_IJSD_SD_SD_EEENS5_IJNSA_ILi0EEEST_ST_EEEEENS5_IJNS4_10UnderscoreESW_SW_EEEEENS4_23SM90_TMA_LOAD_MULTICASTENS4_14ComposedLayoutINS4_7SwizzleILi3ELi4ELi3EEENS4_18smem_ptr_flag_bitsILi8EEENSR_INS5_IJNSA_ILi8EEESI_EEENS5_IJSI_SD_EEEEEEEvNS4_8identityESZ_S19_vS1A_EENS_8epilogue10collective6detail29Sm90TmaWarpSpecializedAdapterINS1D_15DefaultEpilogueIaSK_SK_NS1C_6thread17LinearCombinationIaLi1EiiLNS1H_9ScaleType4KindE0ELNS_15FloatRoundStyleE2EaEENS1_15EpilogueDefaultEEEEEvvEEEEvNT_6ParamsE --------------------------
	.section	.nv.info._ZN7cutlass13device_kernelINS_4gemm6kernel13GemmUniversalIN4cute5tupleIJiiiiEEENS1_10collective13CollectiveMmaINS1_34MainloopSm90TmaGmmaWarpSpecializedILi14ENS5_IJNS4_1CILi2EEENSA_ILi4EEENSA_ILi1EEEEEENS1_32KernelTmaWarpSpecializedPingpongEEENS5_IJNSA_ILi64EEESH_NSA_ILi128EEEEEEaNS5_IJlSD_lEEEaSK_NS4_8TiledMMAINS4_8MMA_AtomIJNS4_4SM904GMMA26MMA_64x64x32_S32S8S8_SS_TNEEEENS4_6LayoutINS5_IJSD_SD_SD_EEENS5_IJNSA_ILi0EEEST_ST_EEEEENS5_IJNS4_10UnderscoreESW_SW_EEEEENS4_23SM90_TMA_LOAD_MULTICASTENS4_14ComposedLayoutINS4_7SwizzleILi3ELi4ELi3EEENS4_18smem_ptr_flag_bitsILi8EEENSR_INS5_IJNSA_ILi8EEESI_EEENS5_IJSI_SD_EEEEEEEvNS4_8identityESZ_S19_vS1A_EENS_8epilogue10collective6detail29Sm90TmaWarpSpecializedAdapterINS1D_15DefaultEpilogueIaSK_SK_NS1C_6thread17LinearCombinationIaLi1EiiLNS1H_9ScaleType4KindE0ELNS_15FloatRoundStyleE2EaEENS1_15EpilogueDefaultEEEEEvvEEEEvNT_6ParamsE,"",@"SHT_CUDA_INFO"
	.sectionflags	@""
	.align	4


	//----- nvinfo : EIATTR_CUDA_API_VERSION
	.align		4
        /*0000*/ 	.byte	0x04, 0x37
        /*0002*/ 	.short	(.L_21 - .L_20)
.L_20:
        /*0004*/ 	.word	0x00000082


	//----- nvinfo : EIATTR_KPARAM_INFO
	.align		4
.L_21:
        /*0008*/ 	.byte	0x04, 0x17
        /*000a*/ 	.short	(.L_23 - .L_22)
.L_22:
        /*000c*/ 	.word	0x00000000
        /*0010*/ 	.short	0x0000
        /*0012*/ 	.short	0x0070
        /*0014*/ 	.byte	0x00, 0xf0, 0x01, 0x10


	//----- nvinfo : EIATTR_SPARSE_MMA_MASK
	.align		4
.L_23:
        /*0018*/ 	.byte	0x03, 0x50
        /*001a*/ 	.short	0x0000


	//----- nvinfo : EIATTR_MAXREG_COUNT
	.align		4
        /*001c*/ 	.byte	0x03, 0x1b
        /*001e*/ 	.short	0x00a8


	//----- nvinfo : EIATTR_NUM_BARRIERS
	.align		4
        /*0020*/ 	.byte	0x02, 0x4c
        /*0022*/ 	.byte	0x01
	.zero		1


	//----- nvinfo : EIATTR_EXTERNS
	.align		4
        /*0024*/ 	.byte	0x04, 0x0f
        /*0026*/ 	.short	(.L_25 - .L_24)


	//   ....[0]....
	.align		4
.L_24:
        /*0028*/ 	.word	index@(__assertfail)


	//----- nvinfo : EIATTR_ANNOTATIONS
	.align		4
.L_25:
        /*002c*/ 	.byte	0x04, 0x55
        /*002e*/ 	.short	(.L_27 - .L_26)


	//   ....[0]....
.L_26:
        /*0030*/ 	.word	0x00000001
        /*0034*/ 	.byte	0x20, 0x0f, 0x00, 0x00, 0x01, 0x00, 0x00, 0x00, 0x10, 0x41, 0x00, 0x00, 0x01, 0x00, 0x00, 0x00
        /*0044*/ 	.byte	0x80, 0x4e, 0x00, 0x00


	//----- nvinfo : EIATTR_MERCURY_ISA_VERSION
	.align		4
.L_27:
        /*0048*/ 	.byte	0x03, 0x5f
        /*004a*/ 	.short	0x0101


	//----- nvinfo : EIATTR_INT_WARP_WIDE_INSTR_OFFSETS
	.align		4
        /*004c*/ 	.byte	0x04, 0x31
        /*004e*/ 	.short	(.L_29 - .L_28)


	//   ....[0]....
.L_28:
        /*0050*/ 	.word	0x000006a0


	//   ....[1]....
        /*0054*/ 	.word	0x000006d0


	//   ....[2]....
        /*0058*/ 	.word	0x00000710


	//   ....[3]....
        /*005c*/ 	.word	0x00000840


	//   ....[4]....
        /*0060*/ 	.word	0x00000850


	//   ....[5]....
        /*0064*/ 	.word	0x00000860


	//   ....[6]....
        /*0068*/ 	.word	0x00000900


	//   ....[7]....
        /*006c*/ 	.word	0x00000940


	//----- nvinfo : EIATTR_COOP_GROUP_MASK_REGIDS
	.align		4
.L_29:
        /*0070*/ 	.byte	0x04, 0x29
        /*0072*/ 	.short	(.L_31 - .L_30)


	//   ....[0]....
.L_30:
        /*0074*/ 	.word	0xffffffff


	//   ....[1]....
        /*0078*/ 	.word	0xffffffff


	//   ....[2]....
        /*007c*/ 	.word	0xffffffff


	//   ....[3]....
        /*0080*/ 	.word	0xffffffff


	//   ....[4]....
        /*0084*/ 	.word	0xffffffff


	//   ....[5]....
        /*0088*/ 	.word	0xffffffff


	//   ....[6]....
        /*008c*/ 	.word	0xffffffff


	//----- nvinfo : EIATTR_COOP_GROUP_INSTR_OFFSETS
	.align		4
.L_31:
        /*0090*/ 	.byte	0x04, 0x28
        /*0092*/ 	.short	(.L_33 - .L_32)


	//   ....[0]....
.L_32:
        /*0094*/ 	.word	0x00000070


	//   ....[1]....
        /*0098*/ 	.word	0x00000080


	//   ....[2]....
        /*009c*/ 	.word	0x00000140


	//   ....[3]....
        /*00a0*/ 	.word	0x00000460


	//   ....[4]....
        /*00a4*/ 	.word	0x000004a0


	//   ....[5]....
        /*00a8*/ 	.word	0x00000880


	//   ....[6]....
        /*00ac*/ 	.word	0x00000ac0


	//----- nvinfo : EIATTR_REG_RECONFIG
	.align		4
.L_33:
        /*00b0*/ 	.byte	0x01, 0x54
	.zero		2


	//----- nvinfo : EIATTR_SYSCALL_OFFSETS
	.align		4
        /*00b4*/ 	.byte	0x04, 0x46
        /*00b6*/ 	.short	(.L_35 - .L_34)


	//   ....[0]....
.L_34:
        /*00b8*/ 	.word	0x000019d0


	//----- nvinfo : EIATTR_MBARRIER_INSTR_OFFSETS
	.align		4
.L_35:
        /*00bc*/ 	.byte	0x04, 0x39
        /*00be*/ 	.short	(.L_37 - .L_36)


	//   ....[0]....
.L_36:
        /*00c0*/ 	.word	0x00000280
        /*00c4*/ 	.word	0x000000ff
        /*00c8*/ 	.word	0x00000000
        /*00cc*/ 	.short	0x0100
        /*00ce*/ 	.byte	0x08
	.zero		1


	//   ....[1]....
        /*00d0*/ 	.word	0x00000290
        /*00d4*/ 	.word	0x000000ff
        /*00d8*/ 	.word	0x00000070
        /*00dc*/ 	.short	0x0100
        /*00de*/ 	.byte	0x08
	.zero		1


	//   ....[2]....
        /*00e0*/ 	.word	0x000002a0
        /*00e4*/ 	.word	0x000000ff
        /*00e8*/ 	.word	0x00000008
        /*00ec*/ 	.short	0x0100
        /*00ee*/ 	.byte	0x08
	.zero		1


	//   ....[3]....
        /*00f0*/ 	.word	0x000002b0
        /*00f4*/ 	.word	0x000000ff
        /*00f8*/ 	.word	0x00000078
        /*00fc*/ 	.short	0x0100
        /*00fe*/ 	.byte	0x08
	.zero		1


	//   ....[4]....
        /*0100*/ 	.word	0x000002c0
        /*0104*/ 	.word	0x000000ff
        /*0108*/ 	.word	0x00000010
        /*010c*/ 	.short	0x0100
        /*010e*/ 	.byte	0x08
	.zero		1


	//   ....[5]....
        /*0110*/ 	.word	0x000002d0
        /*0114*/ 	.word	0x000000ff
        /*0118*/ 	.word	0x00000080
        /*011c*/ 	.short	0x0100
        /*011e*/ 	.byte	0x08
	.zero		1


	//   ....[6]....
        /*0120*/ 	.word	0x000002e0
        /*0124*/ 	.word	0x000000ff
        /*0128*/ 	.word	0x00000018
        /*012c*/ 	.short	0x0100
        /*012e*/ 	.byte	0x08
	.zero		1


	//   ....[7]....
        /*0130*/ 	.word	0x000002f0
        /*0134*/ 	.word	0x000000ff
        /*0138*/ 	.word	0x00000088
        /*013c*/ 	.short	0x0100
        /*013e*/ 	.byte	0x08
	.zero		1


	//   ....[8]....
        /*0140*/ 	.word	0x00000300
        /*0144*/ 	.word	0x000000ff
        /*0148*/ 	.word	0x00000020
        /*014c*/ 	.short	0x0100
        /*014e*/ 	.byte	0x08
	.zero		1


	//   ....[9]....
        /*0150*/ 	.word	0x00000310
        /*0154*/ 	.word	0x000000ff
        /*0158*/ 	.word	0x00000090
        /*015c*/ 	.short	0x0100
        /*015e*/ 	.byte	0x08
	.zero		1


	//   ....[10]....
        /*0160*/ 	.word	0x00000320
        /*0164*/ 	.word	0x000000ff
        /*0168*/ 	.word	0x00000028
        /*016c*/ 	.short	0x0100
        /*016e*/ 	.byte	0x08
	.zero		1


	//   ....[11]....
        /*0170*/ 	.word	0x00000330
        /*0174*/ 	.word	0x000000ff
        /*0178*/ 	.word	0x00000098
        /*017c*/ 	.short	0x0100
        /*017e*/ 	.byte	0x08
	.zero		1


	//   ....[12]....
        /*0180*/ 	.word	0x00000340
        /*0184*/ 	.word	0x000000ff
        /*0188*/ 	.word	0x00000030
        /*018c*/ 	.short	0x0100
        /*018e*/ 	.byte	0x08
	.zero		1


	//   ....[13]....
        /*0190*/ 	.word	0x00000350
        /*0194*/ 	.word	0x000000ff
        /*0198*/ 	.word	0x000000a0
        /*019c*/ 	.short	0x0100
        /*019e*/ 	.byte	0x08
	.zero		1


	//   ....[14]....
        /*01a0*/ 	.word	0x00000360
        /*01a4*/ 	.word	0x000000ff
        /*01a8*/ 	.word	0x00000038
        /*01ac*/ 	.short	0x0100
        /*01ae*/ 	.byte	0x08
	.zero		1


	//   ....[15]....
        /*01b0*/ 	.word	0x00000370
        /*01b4*/ 	.word	0x000000ff
        /*01b8*/ 	.word	0x000000a8
        /*01bc*/ 	.short	0x0100
        /*01be*/ 	.byte	0x08
	.zero		1


	//   ....[16]....
        /*01c0*/ 	.word	0x00000380
        /*01c4*/ 	.word	0x000000ff
        /*01c8*/ 	.word	0x00000040
        /*01cc*/ 	.short	0x0100
        /*01ce*/ 	.byte	0x08
	.zero		1


	//   ....[17]....
        /*01d0*/ 	.word	0x00000390
        /*01d4*/ 	.word	0x000000ff
        /*01d8*/ 	.word	0x000000b0
        /*01dc*/ 	.short	0x0100
        /*01de*/ 	.byte	0x08
	.zero		1


	//   ....[18]....
        /*01e0*/ 	.word	0x000003a0
        /*01e4*/ 	.word	0x000000ff
        /*01e8*/ 	.word	0x00000048
        /*01ec*/ 	.short	0x0100
        /*01ee*/ 	.byte	0x08
	.zero		1


	//   ....[19]....
        /*01f0*/ 	.word	0x000003b0
        /*01f4*/ 	.word	0x000000ff
        /*01f8*/ 	.word	0x000000b8
        /*01fc*/ 	.short	0x0100
        /*01fe*/ 	.byte	0x08
	.zero		1


	//   ....[20]....
        /*0200*/ 	.word	0x000003c0
        /*0204*/ 	.word	0x000000ff
        /*0208*/ 	.word	0x00000050
        /*020c*/ 	.short	0x0100
        /*020e*/ 	.byte	0x08
	.zero		1


	//   ....[21]....
        /*0210*/ 	.word	0x000003d0
        /*0214*/ 	.word	0x000000ff
        /*0218*/ 	.word	0x000000c0
        /*021c*/ 	.short	0x0100
        /*021e*/ 	.byte	0x08
	.zero		1


	//   ....[22]....
        /*0220*/ 	.word	0x000003e0
        /*0224*/ 	.word	0x000000ff
        /*0228*/ 	.word	0x00000058
        /*022c*/ 	.short	0x0100
        /*022e*/ 	.byte	0x08
	.zero		1


	//   ....[23]....
        /*0230*/ 	.word	0x000003f0
        /*0234*/ 	.word	0x000000ff
        /*0238*/ 	.word	0x000000c8
        /*023c*/ 	.short	0x0100
        /*023e*/ 	.byte	0x08
	.zero		1


	//   ....[24]....
        /*0240*/ 	.word	0x00000400
        /*0244*/ 	.word	0x000000ff
        /*0248*/ 	.word	0x00000060
        /*024c*/ 	.short	0x0100
        /*024e*/ 	.byte	0x08
	.zero		1


	//   ....[25]....
        /*0250*/ 	.word	0x00000410
        /*0254*/ 	.word	0x000000ff
        /*0258*/ 	.word	0x000000d0
        /*025c*/ 	.short	0x0100
        /*025e*/ 	.byte	0x08
	.zero		1


	//   ....[26]....
        /*0260*/ 	.word	0x00000420
        /*0264*/ 	.word	0x000000ff
        /*0268*/ 	.word	0x00000068
        /*026c*/ 	.short	0x0100
        /*026e*/ 	.byte	0x08
	.zero		1


	//   ....[27]....
        /*0270*/ 	.word	0x00000430
        /*0274*/ 	.word	0x000000ff
        /*0278*/ 	.word	0x000000d8
        /*027c*/ 	.short	0x0100
        /*027e*/ 	.byte	0x08
	.zero		1


	//   ....[28]....
        /*0280*/ 	.word	0x00000970
        /*0284*/ 	.word	0x000000ff
        /*0288*/ 	.word	0x00000110
        /*028c*/ 	.short	0x0100
        /*028e*/ 	.byte	0x08
	.zero		1


	//   ....[29]....
        /*0290*/ 	.word	0x00000a00
        /*0294*/ 	.word	0x000000ff
        /*0298*/ 	.word	0x00000118
        /*029c*/ 	.short	0x0100
        /*029e*/ 	.byte	0x08
	.zero		1


	//   ....[30]....
        /*02a0*/ 	.word	0x00000a40
        /*02a4*/ 	.word	0x000000ff
        /*02a8*/ 	.word	0x000000f0
        /*02ac*/ 	.short	0x0100
        /*02ae*/ 	.byte	0x09
	.zero		1


	//   ....[31]....
        /*02b0*/ 	.word	0x00000a50
        /*02b4*/ 	.word	0x000000ff
        /*02b8*/ 	.word	0x000000f8
        /*02bc*/ 	.short	0x0100
        /*02be*/ 	.byte	0x09
	.zero		1


	//   ....[32]....
        /*02c0*/ 	.word	0x00000a60
        /*02c4*/ 	.word	0x000000ff
        /*02c8*/ 	.word	0x00000100
        /*02cc*/ 	.short	0x0100
        /*02ce*/ 	.byte	0x09
	.zero		1


	//   ....[33]....
        /*02d0*/ 	.word	0x00000a70
        /*02d4*/ 	.word	0x000000ff
        /*02d8*/ 	.word	0x00000108
        /*02dc*/ 	.short	0x0100
        /*02de*/ 	.byte	0x09
	.zero		1


	//   ....[34]....
        /*02e0*/ 	.word	0x000018b0
        /*02e4*/ 	.word	0x0000003f
        /*02e8*/ 	.word	0x00000000
        /*02ec*/ 	.short	0x010a
        /*02ee*/ 	.byte	0x2a
	.zero		1


	//   ....[35]....
        /*02f0*/ 	.word	0x00001a60
        /*02f4*/ 	.word	0x00000003
        /*02f8*/ 	.word	0x00000000
        /*02fc*/ 	.short	0x010a
        /*02fe*/ 	.byte	0x3f
	.zero		1


	//   ....[36]....
        /*0300*/ 	.word	0x00001aa0
        /*0304*/ 	.word	0x00000003
        /*0308*/ 	.word	0x00000000
        /*030c*/ 	.short	0x010a
        /*030e*/ 	.byte	0x3f
	.zero		1


	//   ....[37]....
        /*0310*/ 	.word	0x00001da0
        /*0314*/ 	.word	0x000000ff
        /*0318*/ 	.word	0x00000000
        /*031c*/ 	.short	0x010a
        /*031e*/ 	.byte	0x04
	.zero		1


	//   ....[38]....
        /*0320*/ 	.word	0x00001de0
        /*0324*/ 	.word	0x000000ff
        /*0328*/ 	.word	0x00000000
        /*032c*/ 	.short	0x010a
        /*032e*/ 	.byte	0x04
	.zero		1


	//   ....[39]....
        /*0330*/ 	.word	0x00002040
        /*0334*/ 	.word	0x00000005
        /*0338*/ 	.word	0x00000000
        /*033c*/ 	.short	0x0101
        /*033e*/ 	.byte	0x3f
	.zero		1


	//   ....[40]....
        /*0340*/ 	.word	0x00002140
        /*0344*/ 	.word	0x00000040
        /*0348*/ 	.word	0x00000000
        /*034c*/ 	.short	0x0101
        /*034e*/ 	.byte	0x2f
	.zero		1


	//   ....[41]....
        /*0350*/ 	.word	0x00002260
        /*0354*/ 	.word	0x00000000
        /*0358*/ 	.word	0x00000000
        /*035c*/ 	.short	0x0101
        /*035e*/ 	.byte	0x3f
	.zero		1


	//   ....[42]....
        /*0360*/ 	.word	0x00002320
        /*0364*/ 	.word	0x0000003f
        /*0368*/ 	.word	0x00000010
        /*036c*/ 	.short	0x010a
        /*036e*/ 	.byte	0x2a
	.zero		1


	//   ....[43]....
        /*0370*/ 	.word	0x00004130
        /*0374*/ 	.word	0x00000042
        /*0378*/ 	.word	0x00000000
        /*037c*/ 	.short	0x0101
        /*037e*/ 	.byte	0x2f
	.zero		1


	//   ....[44]....
        /*0380*/ 	.word	0x00004bd0
        /*0384*/ 	.word	0x0000000a
        /*0388*/ 	.word	0x00000070
        /*038c*/ 	.short	0x010a
        /*038e*/ 	.byte	0x3f
	.zero		1


	//   ....[45]....
        /*0390*/ 	.word	0x00004f90
        /*0394*/ 	.word	0x00000008
        /*0398*/ 	.word	0x00000118
        /*039c*/ 	.short	0x0101
        /*039e*/ 	.byte	0x3f
	.zero		1


	//   ....[46]....
        /*03a0*/ 	.word	0x00005720
        /*03a4*/ 	.word	0x00000009
        /*03a8*/ 	.word	0x00000000
        /*03ac*/ 	.short	0x010a
        /*03ae*/ 	.byte	0x3f
	.zero		1


	//   ....[47]....
        /*03b0*/ 	.word	0x000057a0
        /*03b4*/ 	.word	0x00000008
        /*03b8*/ 	.word	0x00000000
        /*03bc*/ 	.short	0x010a
        /*03be*/ 	.byte	0x3f
	.zero		1


	//   ....[48]....
        /*03c0*/ 	.word	0x00005830
        /*03c4*/ 	.word	0x00000009
        /*03c8*/ 	.word	0x00000000
        /*03cc*/ 	.short	0x010a
        /*03ce*/ 	.byte	0x3f
	.zero		1


	//   ....[49]....
        /*03d0*/ 	.word	0x000058c0
        /*03d4*/ 	.word	0x00000008
        /*03d8*/ 	.word	0x00000000
        /*03dc*/ 	.short	0x010a
        /*03de*/ 	.byte	0x3f
	.zero		1


	//   ....[50]....
        /*03e0*/ 	.word	0x00005950
        /*03e4*/ 	.word	0x00000009
        /*03e8*/ 	.word	0x00000000
        /*03ec*/ 	.short	0x010a
        /*03ee*/ 	.byte	0x3f
	.zero		1


	//   ....[51]....
        /*03f0*/ 	.word	0x000059e0
        /*03f4*/ 	.word	0x00000008
        /*03f8*/ 	.word	0x00000000
        /*03fc*/ 	.short	0x010a
        /*03fe*/ 	.byte	0x3f
	.zero		1


	//   ....[52]....
        /*0400*/ 	.word	0x00005a70
        /*0404*/ 	.word	0x00000009
        /*0408*/ 	.word	0x00000000
        /*040c*/ 	.short	0x010a
        /*040e*/ 	.byte	0x3f
	.zero		1


	//   ....[53]....
        /*0410*/ 	.word	0x00005b00
        /*0414*/ 	.word	0x00000008
        /*0418*/ 	.word	0x00000000
        /*041c*/ 	.short	0x010a
        /*041e*/ 	.byte	0x3f
	.zero		1


	//   ....[54]....
        /*0420*/ 	.word	0x00005b90
        /*0424*/ 	.word	0x00000009
        /*0428*/ 	.word	0x00000000
        /*042c*/ 	.short	0x010a
        /*042e*/ 	.byte	0x3f
	.zero		1


	//   ....[55]....
        /*0430*/ 	.word	0x00005c20
        /*0434*/ 	.word	0x00000008
        /*0438*/ 	.word	0x00000000
        /*043c*/ 	.short	0x010a
        /*043e*/ 	.byte	0x3f
	.zero		1


	//   ....[56]....
        /*0440*/ 	.word	0x00005cb0
        /*0444*/ 	.word	0x00000009
        /*0448*/ 	.word	0x00000000
        /*044c*/ 	.short	0x010a
        /*044e*/ 	.byte	0x3f
	.zero		1


	//   ....[57]....
        /*0450*/ 	.word	0x00005d40
        /*0454*/ 	.word	0x00000008
        /*0458*/ 	.word	0x00000000
        /*045c*/ 	.short	0x010a
        /*045e*/ 	.byte	0x3f
	.zero		1


	//   ....[58]....
        /*0460*/ 	.word	0x00005dd0
        /*0464*/ 	.word	0x0000000b
        /*0468*/ 	.word	0x00000000
        /*046c*/ 	.short	0x010a
        /*046e*/ 	.byte	0x3f
	.zero		1


	//   ....[59]....
        /*0470*/ 	.word	0x00005e60
        /*0474*/ 	.word	0x00000003
        /*0478*/ 	.word	0x00000000
        /*047c*/ 	.short	0x010a
        /*047e*/ 	.byte	0x3f
	.zero		1


	//   ....[60]....
        /*0480*/ 	.word	0x00005ec0
        /*0484*/ 	.word	0x00000041
        /*0488*/ 	.word	0x00000000
        /*048c*/ 	.short	0x010a
        /*048e*/ 	.byte	0x3f
	.zero		1


	//   ....[61]....
        /*0490*/ 	.word	0x00005f10
        /*0494*/ 	.word	0x00000003
        /*0498*/ 	.word	0x00000000
        /*049c*/ 	.short	0x010a
        /*049e*/ 	.byte	0x3f
	.zero		1


	//   ....[62]....
        /*04a0*/ 	.word	0x00005f70
        /*04a4*/ 	.word	0x00000005
        /*04a8*/ 	.word	0x00000000
        /*04ac*/ 	.short	0x010a
        /*04ae*/ 	.byte	0x3f
	.zero		1


	//   ....[63]....
        /*04b0*/ 	.word	0x00005fc0
        /*04b4*/ 	.word	0x00000041
        /*04b8*/ 	.word	0x00000010
        /*04bc*/ 	.short	0x010a
        /*04be*/ 	.byte	0x3f
	.zero		1


	//   ....[64]....
        /*04c0*/ 	.word	0x00006090
        /*04c4*/ 	.word	0x0000000a
        /*04c8*/ 	.word	0x00000070
        /*04cc*/ 	.short	0x010a
        /*04ce*/ 	.byte	0x3f
	.zero		1


	//   ....[65]....
        /*04d0*/ 	.word	0x00006160
        /*04d4*/ 	.word	0x00000009
        /*04d8*/ 	.word	0x00000000
        /*04dc*/ 	.short	0x010a
        /*04de*/ 	.byte	0x3f
	.zero		1


	//   ....[66]....
        /*04e0*/ 	.word	0x000061b0
        /*04e4*/ 	.word	0x00000008
        /*04e8*/ 	.word	0x00000000
        /*04ec*/ 	.short	0x010a
        /*04ee*/ 	.byte	0x3f
	.zero		1


	//   ....[67]....
        /*04f0*/ 	.word	0x00006200
        /*04f4*/ 	.word	0x00000009
        /*04f8*/ 	.word	0x00000000
        /*04fc*/ 	.short	0x010a
        /*04fe*/ 	.byte	0x3f
	.zero		1


	//   ....[68]....
        /*0500*/ 	.word	0x00006250
        /*0504*/ 	.word	0x00000008
        /*0508*/ 	.word	0x00000000
        /*050c*/ 	.short	0x010a
        /*050e*/ 	.byte	0x3f
	.zero		1


	//   ....[69]....
        /*0510*/ 	.word	0x000062a0
        /*0514*/ 	.word	0x00000009
        /*0518*/ 	.word	0x00000000
        /*051c*/ 	.short	0x010a
        /*051e*/ 	.byte	0x3f
	.zero		1


	//   ....[70]....
        /*0520*/ 	.word	0x000062f0
        /*0524*/ 	.word	0x00000008
        /*0528*/ 	.word	0x00000000
        /*052c*/ 	.short	0x010a
        /*052e*/ 	.byte	0x3f
	.zero		1


	//   ....[71]....
        /*0530*/ 	.word	0x00006340
        /*0534*/ 	.word	0x00000009
        /*0538*/ 	.word	0x00000000
        /*053c*/ 	.short	0x010a
        /*053e*/ 	.byte	0x3f
	.zero		1


	//   ....[72]....
        /*0540*/ 	.word	0x00006390
        /*0544*/ 	.word	0x00000008
        /*0548*/ 	.word	0x00000000
        /*054c*/ 	.short	0x010a
        /*054e*/ 	.byte	0x3f
	.zero		1


	//   ....[73]....
        /*0550*/ 	.word	0x000063e0
        /*0554*/ 	.word	0x00000009
        /*0558*/ 	.word	0x00000000
        /*055c*/ 	.short	0x010a
        /*055e*/ 	.byte	0x3f
	.zero		1


	//   ....[74]....
        /*0560*/ 	.word	0x00006430
        /*0564*/ 	.word	0x00000008
        /*0568*/ 	.word	0x00000000
        /*056c*/ 	.short	0x010a
        /*056e*/ 	.byte	0x3f
	.zero		1


	//   ....[75]....
        /*0570*/ 	.word	0x00006480
        /*0574*/ 	.word	0x00000009
        /*0578*/ 	.word	0x00000000
        /*057c*/ 	.short	0x010a
        /*057e*/ 	.byte	0x3f
	.zero		1


	//   ....[76]....
        /*0580*/ 	.word	0x000064d0
        /*0584*/ 	.word	0x00000008
        /*0588*/ 	.word	0x00000000
        /*058c*/ 	.short	0x010a
        /*058e*/ 	.byte	0x3f
	.zero		1


	//   ....[77]....
        /*0590*/ 	.word	0x00006520
        /*0594*/ 	.word	0x0000000b
        /*0598*/ 	.word	0x00000000
        /*059c*/ 	.short	0x010a
        /*059e*/ 	.byte	0x3f
	.zero		1


	//----- nvinfo : EIATTR_NUM_MBARRIERS
	.align		4
.L_37:
        /*05a0*/ 	.byte	0x03, 0x38
        /*05a2*/ 	.short	0x0022


	//----- nvinfo : EIATTR_EXIT_INSTR_OFFSETS
	.align		4
        /*05a4*/ 	.byte	0x04, 0x1c
        /*05a6*/ 	.short	(.L_39 - .L_38)


	//   ....[0]....
.L_38:
        /*05a8*/ 	.word	0x00001570


	//   ....[1]....
        /*05ac*/ 	.word	0x000015d0


	//   ....[2]....
        /*05b0*/ 	.word	0x000047c0


	//   ....[3]....
        /*05b4*/ 	.word	0x000047f0


	//   ....[4]....
        /*05b8*/ 	.word	0x00005eb0


	//----- nvinfo : EIATTR_MAX_THREADS
	.align		4
.L_39:
        /*05bc*/ 	.byte	0x04, 0x05
        /*05be*/ 	.short	(.L_41 - .L_40)
.L_40:
        /*05c0*/ 	.word	0x00000180
        /*05c4*/ 	.word	0x00000001
        /*05c8*/ 	.word	0x00000001


	//----- nvinfo : EIATTR_CRS_STACK_SIZE
	.align		4
.L_41:
        /*05cc*/ 	.byte	0x04, 0x1e
        /*05ce*/ 	.short	(.L_43 - .L_42)
.L_42:
        /*05d0*/ 	.word	0x00000000


	//----- nvinfo : EIATTR_CBANK_PARAM_SIZE
	.align		4
.L_43:
        /*05d4*/ 	.byte	0x03, 0x19
        /*05d6*/ 	.short	0x0470


	//----- nvinfo : EIATTR_PARAM_CBANK
	.align		4
        /*05d8*/ 	.byte	0x04, 0x0a
        /*05da*/ 	.short	(.L_45 - .L_44)
	.align		4
.L_44:
        /*05dc*/ 	.word	index@(.nv.constant0._ZN7cutlass13device_kernelINS_4gemm6kernel13GemmUniversalIN4cute5tupleIJiiiiEEENS1_10collective13CollectiveMmaINS1_34MainloopSm90TmaGmmaWarpSpecializedILi14ENS5_IJNS4_1CILi2EEENSA_ILi4EEENSA_ILi1EEEEEENS1_32KernelTmaWarpSpecializedPingpongEEENS5_IJNSA_ILi64EEESH_NSA_ILi128EEEEEEaNS5_IJlSD_lEEEaSK_NS4_8TiledMMAINS4_8MMA_AtomIJNS4_4SM904GMMA26MMA_64x64x32_S32S8S8_SS_TNEEEENS4_6LayoutINS5_IJSD_SD_SD_EEENS5_IJNSA_ILi0EEEST_ST_EEEEENS5_IJNS4_10UnderscoreESW_SW_EEEEENS4_23SM90_TMA_LOAD_MULTICASTENS4_14ComposedLayoutINS4_7SwizzleILi3ELi4ELi3EEENS4_18smem_ptr_flag_bitsILi8EEENSR_INS5_IJNSA_ILi8EEESI_EEENS5_IJSI_SD_EEEEEEEvNS4_8identityESZ_S19_vS1A_EENS_8epilogue10collective6detail29Sm90TmaWarpSpecializedAdapterINS1D_15DefaultEpilogueIaSK_SK_NS1C_6thread17LinearCombinationIaLi1EiiLNS1H_9ScaleType4KindE0ELNS_15FloatRoundStyleE2EaEENS1_15EpilogueDefaultEEEEEvvEEEEvNT_6ParamsE)
        /*05e0*/ 	.short	0x0210
        /*05e2*/ 	.short	0x0470


	//----- nvinfo : EIATTR_SW_WAR
	.align		4
.L_45:
        /*05e4*/ 	.byte	0x04, 0x36
        /*05e6*/ 	.short	(.L_47 - .L_46)
.L_46:
        /*05e8*/ 	.word	0x00000008
.L_47:


//--------------------- .nv.callgraph             --------------------------
	.section	.nv.callgraph,"",@"SHT_CUDA_CALLGRAPH"
	.align	4
	.sectionentsize	8
	.align		4
        /*0000*/ 	.word	0x00000000
	.align		4
        /*0004*/ 	.word	0xffffffff
	.align		4
        /*0008*/ 	.word	index@(_ZN7cutlass13device_kernelINS_4gemm6kernel13GemmUniversalIN4cute5tupleIJiiiiEEENS1_10collective13CollectiveMmaINS1_34MainloopSm90TmaGmmaWarpSpecializedILi14ENS5_IJNS4_1CILi2EEENSA_ILi4EEENSA_ILi1EEEEEENS1_32KernelTmaWarpSpecializedPingpongEEENS5_IJNSA_ILi64EEESH_NSA_ILi128EEEEEEaNS5_IJlSD_lEEEaSK_NS4_8TiledMMAINS4_8MMA_AtomIJNS4_4SM904GMMA26MMA_64x64x32_S32S8S8_SS_TNEEEENS4_6LayoutINS5_IJSD_SD_SD_EEENS5_IJNSA_ILi0EEEST_ST_EEEEENS5_IJNS4_10UnderscoreESW_SW_EEEEENS4_23SM90_TMA_LOAD_MULTICASTENS4_14ComposedLayoutINS4_7SwizzleILi3ELi4ELi3EEENS4_18smem_ptr_flag_bitsILi8EEENSR_INS5_IJNSA_ILi8EEESI_EEENS5_IJSI_SD_EEEEEEEvNS4_8identityESZ_S19_vS1A_EENS_8epilogue10collective6detail29Sm90TmaWarpSpecializedAdapterINS1D_15DefaultEpilogueIaSK_SK_NS1C_6thread17LinearCombinationIaLi1EiiLNS1H_9ScaleType4KindE0ELNS_15FloatRoundStyleE2EaEENS1_15EpilogueDefaultEEEEEvvEEEEvNT_6ParamsE)
	.align		4
        /*000c*/ 	.word	index@(__assertfail)
	.align		4
        /*0010*/ 	.word	0x00000000
	.align		4
        /*0014*/ 	.word	0xfffffffe
	.align		4
        /*0018*/ 	.word	0x00000000
	.align		4
        /*001c*/ 	.word	0xfffffffd
	.align		4
        /*0020*/ 	.word	0x00000000
	.align		4
        /*0024*/ 	.word	0xfffffffc


//--------------------- .nv.constant4             --------------------------
	.section	.nv.constant4,"a",@progbits
	.align	8
	.align		8
.nv.constant4:
        /*0000*/ 	.dword	__assertfail
	.align		8
        /*0008*/ 	.dword	__unnamed_1
	.align		8
        /*0010*/ 	.dword	_ZN40_INTERNAL_f1ed6f52_4_k_cu_913ad90a_206264cuda3std3__45__cpo5beginE
	.align		8
        /*0018*/ 	.dword	_ZN40_INTERNAL_f1ed6f52_4_k_cu_913ad90a_206264cuda3std3__45__cpo3endE
	.align		8
        /*0020*/ 	.dword	_ZN40_INTERNAL_f1ed6f52_4_k_cu_913ad90a_206264cuda3std3__45__cpo6cbeginE
	.align		8
        /*0028*/ 	.dword	_ZN40_INTERNAL_f1ed6f52_4_k_cu_913ad90a_206264cuda3std3__45__cpo4cendE
	.align		8
        /*0030*/ 	.dword	_ZN40_INTERNAL_f1ed6f52_4_k_cu_913ad90a_206264cuda3std3__442_GLOBAL__N__f1ed6f52_4_k_cu_913ad90a_206266ignoreE
	.align		8
        /*0038*/ 	.dword	_ZN40_INTERNAL_f1ed6f52_4_k_cu_913ad90a_206264cuda3std3__419piecewise_constructE
	.align		8
        /*0040*/ 	.dword	_ZN40_INTERNAL_f1ed6f52_4_k_cu_913ad90a_206264cuda3std3__48in_placeE
	.align		8
        /*0048*/ 	.dword	_ZN40_INTERNAL_f1ed6f52_4_k_cu_913ad90a_206264cuda3std6ranges3__45__cpo4swapE
	.align		8
        /*0050*/ 	.dword	_ZN40_INTERNAL_f1ed6f52_4_k_cu_913ad90a_206264cuda3std6ranges3__45__cpo9iter_moveE
	.align		8
        /*0058*/ 	.dword	_ZN40_INTERNAL_f1ed6f52_4_k_cu_913ad90a_206264cute7productE
	.align		8
        /*0060*/ 	.dword	_ZN40_INTERNAL_f1ed6f52_4_k_cu_913ad90a_206264cute1_E
	.align		8
        /*0068*/ 	.dword	$str$22
	.align		8
        /*0070*/ 	.dword	$str$23


//--------------------- .text._ZN7cutlass13device_kernelINS_4gemm6kernel13GemmUniversalIN4cute5tupleIJiiiiEEENS1_10collective13CollectiveMmaINS1_34MainloopSm90TmaGmmaWarpSpecializedILi14ENS5_IJNS4_1CILi2EEENSA_ILi4EEENSA_ILi1EEEEEENS1_32KernelTmaWarpSpecializedPingpongEEENS5_IJNSA_ILi64EEESH_NSA_ILi128EEEEEEaNS5_IJlSD_lEEEaSK_NS4_8TiledMMAINS4_8MMA_AtomIJNS4_4SM904GMMA26MMA_64x64x32_S32S8S8_SS_TNEEEENS4_6LayoutINS5_IJSD_SD_SD_EEENS5_IJNSA_ILi0EEEST_ST_EEEEENS5_IJNS4_10UnderscoreESW_SW_EEEEENS4_23SM90_TMA_LOAD_MULTICASTENS4_14ComposedLayoutINS4_7SwizzleILi3ELi4ELi3EEENS4_18smem_ptr_flag_bitsILi8EEENSR_INS5_IJNSA_ILi8EEESI_EEENS5_IJSI_SD_EEEEEEEvNS4_8identityESZ_S19_vS1A_EENS_8epilogue10collective6detail29Sm90TmaWarpSpecializedAdapterINS1D_15DefaultEpilogueIaSK_SK_NS1C_6thread17LinearCombinationIaLi1EiiLNS1H_9ScaleType4KindE0ELNS_15FloatRoundStyleE2EaEENS1_15EpilogueDefaultEEEEEvvEEEEvNT_6ParamsE --------------------------
	.section	.text._ZN7cutlass13device_kernelINS_4gemm6kernel13GemmUniversalIN4cute5tupleIJiiiiEEENS1_10collective13CollectiveMmaINS1_34MainloopSm90TmaGmmaWarpSpecializedILi14ENS5_IJNS4_1CILi2EEENSA_ILi4EEENSA_ILi1EEEEEENS1_32KernelTmaWarpSpecializedPingpongEEENS5_IJNSA_ILi64EEESH_NSA_ILi128EEEEEEaNS5_IJlSD_lEEEaSK_NS4_8TiledMMAINS4_8MMA_AtomIJNS4_4SM904GMMA26MMA_64x64x32_S32S8S8_SS_TNEEEENS4_6LayoutINS5_IJSD_SD_SD_EEENS5_IJNSA_ILi0EEEST_ST_EEEEENS5_IJNS4_10UnderscoreESW_SW_EEEEENS4_23SM90_TMA_LOAD_MULTICASTENS4_14ComposedLayoutINS4_7SwizzleILi3ELi4ELi3EEENS4_18smem_ptr_flag_bitsILi8EEENSR_INS5_IJNSA_ILi8EEESI_EEENS5_IJSI_SD_EEEEEEEvNS4_8identityESZ_S19_vS1A_EENS_8epilogue10collective6detail29Sm90TmaWarpSpecializedAdapterINS1D_15DefaultEpilogueIaSK_SK_NS1C_6thread17LinearCombinationIaLi1EiiLNS1H_9ScaleType4KindE0ELNS_15FloatRoundStyleE2EaEENS1_15EpilogueDefaultEEEEEvvEEEEvNT_6ParamsE,"ax",@progbits
	.align	128
.text._ZN7cutlass13device_kernelINS_4gemm6kernel13GemmUniversalIN4cute5tupleIJiiiiEEENS1_10collective13CollectiveMmaINS1_34MainloopSm90TmaGmmaWarpSpecializedILi14ENS5_IJNS4_1CILi2EEENSA_ILi4EEENSA_ILi1EEEEEENS1_32KernelTmaWarpSpecializedPingpongEEENS5_IJNSA_ILi64EEESH_NSA_ILi128EEEEEEaNS5_IJlSD_lEEEaSK_NS4_8TiledMMAINS4_8MMA_AtomIJNS4_4SM904GMMA26MMA_64x64x32_S32S8S8_SS_TNEEEENS4_6LayoutINS5_IJSD_SD_SD_EEENS5_IJNSA_ILi0EEEST_ST_EEEEENS5_IJNS4_10UnderscoreESW_SW_EEEEENS4_23SM90_TMA_LOAD_MULTICASTENS4_14ComposedLayoutINS4_7SwizzleILi3ELi4ELi3EEENS4_18smem_ptr_flag_bitsILi8EEENSR_INS5_IJNSA_ILi8EEESI_EEENS5_IJSI_SD_EEEEEEEvNS4_8identityESZ_S19_vS1A_EENS_8epilogue10collective6detail29Sm90TmaWarpSpecializedAdapterINS1D_15DefaultEpilogueIaSK_SK_NS1C_6thread17LinearCombinationIaLi1EiiLNS1H_9ScaleType4KindE0ELNS_15FloatRoundStyleE2EaEENS1_15EpilogueDefaultEEEEEvvEEEEvNT_6ParamsE:
        .type           _ZN7cutlass13device_kernelINS_4gemm6kernel13GemmUniversalIN4cute5tupleIJiiiiEEENS1_10collective13CollectiveMmaINS1_34MainloopSm90TmaGmmaWarpSpecializedILi14ENS5_IJNS4_1CILi2EEENSA_ILi4EEENSA_ILi1EEEEEENS1_32KernelTmaWarpSpecializedPingpongEEENS5_IJNSA_ILi64EEESH_NSA_ILi128EEEEEEaNS5_IJlSD_lEEEaSK_NS4_8TiledMMAINS4_8MMA_AtomIJNS4_4SM904GMMA26MMA_64x64x32_S32S8S8_SS_TNEEEENS4_6LayoutINS5_IJSD_SD_SD_EEENS5_IJNSA_ILi0EEEST_ST_EEEEENS5_IJNS4_10UnderscoreESW_SW_EEEEENS4_23SM90_TMA_LOAD_MULTICASTENS4_14ComposedLayoutINS4_7SwizzleILi3ELi4ELi3EEENS4_18smem_ptr_flag_bitsILi8EEENSR_INS5_IJNSA_ILi8EEESI_EEENS5_IJSI_SD_EEEEEEEvNS4_8identityESZ_S19_vS1A_EENS_8epilogue10collective6detail29Sm90TmaWarpSpecializedAdapterINS1D_15DefaultEpilogueIaSK_SK_NS1C_6thread17LinearCombinationIaLi1EiiLNS1H_9ScaleType4KindE0ELNS_15FloatRoundStyleE2EaEENS1_15EpilogueDefaultEEEEEvvEEEEvNT_6ParamsE,@function
        .size           _ZN7cutlass13device_kernelINS_4gemm6kernel13GemmUniversalIN4cute5tupleIJiiiiEEENS1_10collective13CollectiveMmaINS1_34MainloopSm90TmaGmmaWarpSpecializedILi14ENS5_IJNS4_1CILi2EEENSA_ILi4EEENSA_ILi1EEEEEENS1_32KernelTmaWarpSpecializedPingpongEEENS5_IJNSA_ILi64EEESH_NSA_ILi128EEEEEEaNS5_IJlSD_lEEEaSK_NS4_8TiledMMAINS4_8MMA_AtomIJNS4_4SM904GMMA26MMA_64x64x32_S32S8S8_SS_TNEEEENS4_6LayoutINS5_IJSD_SD_SD_EEENS5_IJNSA_ILi0EEEST_ST_EEEEENS5_IJNS4_10UnderscoreESW_SW_EEEEENS4_23SM90_TMA_LOAD_MULTICASTENS4_14ComposedLayoutINS4_7SwizzleILi3ELi4ELi3EEENS4_18smem_ptr_flag_bitsILi8EEENSR_INS5_IJNSA_ILi8EEESI_EEENS5_IJSI_SD_EEEEEEEvNS4_8identityESZ_S19_vS1A_EENS_8epilogue10collective6detail29Sm90TmaWarpSpecializedAdapterINS1D_15DefaultEpilogueIaSK_SK_NS1C_6thread17LinearCombinationIaLi1EiiLNS1H_9ScaleType4KindE0ELNS_15FloatRoundStyleE2EaEENS1_15EpilogueDefaultEEEEEvvEEEEvNT_6ParamsE,(.L_x_164 - _ZN7cutlass13device_kernelINS_4gemm6kernel13GemmUniversalIN4cute5tupleIJiiiiEEENS1_10collective13CollectiveMmaINS1_34MainloopSm90TmaGmmaWarpSpecializedILi14ENS5_IJNS4_1CILi2EEENSA_ILi4EEENSA_ILi1EEEEEENS1_32KernelTmaWarpSpecializedPingpongEEENS5_IJNSA_ILi64EEESH_NSA_ILi128EEEEEEaNS5_IJlSD_lEEEaSK_NS4_8TiledMMAINS4_8MMA_AtomIJNS4_4SM904GMMA26MMA_64x64x32_S32S8S8_SS_TNEEEENS4_6LayoutINS5_IJSD_SD_SD_EEENS5_IJNSA_ILi0EEEST_ST_EEEEENS5_IJNS4_10UnderscoreESW_SW_EEEEENS4_23SM90_TMA_LOAD_MULTICASTENS4_14ComposedLayoutINS4_7SwizzleILi3ELi4ELi3EEENS4_18smem_ptr_flag_bitsILi8EEENSR_INS5_IJNSA_ILi8EEESI_EEENS5_IJSI_SD_EEEEEEEvNS4_8identityESZ_S19_vS1A_EENS_8epilogue10collective6detail29Sm90TmaWarpSpecializedAdapterINS1D_15DefaultEpilogueIaSK_SK_NS1C_6thread17LinearCombinationIaLi1EiiLNS1H_9ScaleType4KindE0ELNS_15FloatRoundStyleE2EaEENS1_15EpilogueDefaultEEEEEvvEEEEvNT_6ParamsE)
        .other          _ZN7cutlass13device_kernelINS_4gemm6kernel13GemmUniversalIN4cute5tupleIJiiiiEEENS1_10collective13CollectiveMmaINS1_34MainloopSm90TmaGmmaWarpSpecializedILi14ENS5_IJNS4_1CILi2EEENSA_ILi4EEENSA_ILi1EEEEEENS1_32KernelTmaWarpSpecializedPingpongEEENS5_IJNSA_ILi64EEESH_NSA_ILi128EEEEEEaNS5_IJlSD_lEEEaSK_NS4_8TiledMMAINS4_8MMA_AtomIJNS4_4SM904GMMA26MMA_64x64x32_S32S8S8_SS_TNEEEENS4_6LayoutINS5_IJSD_SD_SD_EEENS5_IJNSA_ILi0EEEST_ST_EEEEENS5_IJNS4_10UnderscoreESW_SW_EEEEENS4_23SM90_TMA_LOAD_MULTICASTENS4_14ComposedLayoutINS4_7SwizzleILi3ELi4ELi3EEENS4_18smem_ptr_flag_bitsILi8EEENSR_INS5_IJNSA_ILi8EEESI_EEENS5_IJSI_SD_EEEEEEEvNS4_8identityESZ_S19_vS1A_EENS_8epilogue10collective6detail29Sm90TmaWarpSpecializedAdapterINS1D_15DefaultEpilogueIaSK_SK_NS1C_6thread17LinearCombinationIaLi1EiiLNS1H_9ScaleType4KindE0ELNS_15FloatRoundStyleE2EaEENS1_15EpilogueDefaultEEEEEvvEEEEvNT_6ParamsE,@"STO_CUDA_ENTRY STV_DEFAULT"
_ZN7cutlass13device_kernelINS_4gemm6kernel13GemmUniversalIN4cute5tupleIJiiiiEEENS1_10collective13CollectiveMmaINS1_34MainloopSm90TmaGmmaWarpSpecializedILi14ENS5_IJNS4_1CILi2EEENSA_ILi4EEENSA_ILi1EEEEEENS1_32KernelTmaWarpSpecializedPingpongEEENS5_IJNSA_ILi64EEESH_NSA_ILi128EEEEEEaNS5_IJlSD_lEEEaSK_NS4_8TiledMMAINS4_8MMA_AtomIJNS4_4SM904GMMA26MMA_64x64x32_S32S8S8_SS_TNEEEENS4_6LayoutINS5_IJSD_SD_SD_EEENS5_IJNSA_ILi0EEEST_ST_EEEEENS5_IJNS4_10UnderscoreESW_SW_EEEEENS4_23SM90_TMA_LOAD_MULTICASTENS4_14ComposedLayoutINS4_7SwizzleILi3ELi4ELi3EEENS4_18smem_ptr_flag_bitsILi8EEENSR_INS5_IJNSA_ILi8EEESI_EEENS5_IJSI_SD_EEEEEEEvNS4_8identityESZ_S19_vS1A_EENS_8epilogue10collective6detail29Sm90TmaWarpSpecializedAdapterINS1D_15DefaultEpilogueIaSK_SK_NS1C_6thread17LinearCombinationIaLi1EiiLNS1H_9ScaleType4KindE0ELNS_15FloatRoundStyleE2EaEENS1_15EpilogueDefaultEEEEEvvEEEEvNT_6ParamsE:
[----:B------:R-:W0:Y:S02]  /*0000*/  LDC R1, c[0x0][0x28] ;  /* 0x00000a00ff017b82 */ /* 0x000e240000000800 */
[----:B0-----:R-:W-:Y:S01]  /*0010*/  VIADD R1, R1, 0xfffffff8 ;  /* 0xfffffff801017836 */ /* 0x001fe20000000000 */
[----:B------:R-:W0:Y:S01]  /*0020*/  S2R R4, SR_TID.X ;  /* 0x0000000000047919 */ /* 0x000e220000002100 */
[----:B------:R-:W-:Y:S01]  /*0030*/  ELECT P0, URZ, PT ;  /* 0x00000000003f782f */ /* 0x000fe20003800000 */
[----:B------:R-:W-:Y:S01]  /*0040*/  BSSY B0, `(.L_x_0) ;  /* 0x000000f000007945 */ /* 0x000fe20003800000 */
[--C-:B0-----:R-:W-:Y:S02]  /*0050*/  SHF.R.U32.HI R2, RZ, 0x5, R4.reuse ;  /* 0x00000005ff027819 */ /* 0x101fe40000011604 */
[----:B------:R-:W-:-:S03]  /*0060*/  SHF.R.U32.HI R7, RZ, 0x7, R4 ;  /* 0x00000007ff077819 */ /* 0x000fc60000011604 */
[----:B------:R-:W0:Y:S04]  /*0070*/  SHFL.IDX PT, R5, R2, RZ, 0x1f ;  /* 0x00001fff02057589 */ /* 0x000e2800000e0000 */
[----:B------:R1:W2:Y:S01]  /*0080*/  SHFL.IDX PT, R10, R7, RZ, 0x1f ;  /* 0x00001fff070a7589 */ /* 0x0002a200000e0000 */
[----:B0-----:R-:W-:-:S13]  /*0090*/  ISETP.NE.OR P0, PT, R5, RZ, !P0 ;  /* 0x000000ff0500720c */ /* 0x001fda0004705670 */
[----:B-12---:R-:W-:Y:S05]  /*00a0*/  @P0 BRA `(.L_x_1) ;  /* 0x0000000000200947 */ /* 0x006fea0003800000 */
[----:B------:R-:W-:Y:S02]  /*00b0*/  ULDC.64 UR4, c[0x0][0x198] ;  /* 0x0000660000047ab9 */ /* 0x000fe40000000a00 */
[----:B------:R-:W-:Y:S02]  /*00c0*/  UIADD3 UR6, UP0, UR4, 0xf0, URZ ;  /* 0x000000f004067890 */ /* 0x000fe4000ff1e03f */
[----:B------:R-:W-:Y:S02]  /*00d0*/  UIADD3 UR4, UP1, UR4, 0x1f0, URZ ;  /* 0x000001f004047890 */ /* 0x000fe4000ff3e03f */
[----:B------:R-:W-:Y:S02]  /*00e0*/  UIADD3.X UR7, URZ, UR5, URZ, UP0, !UPT ;  /* 0x000000053f077290 */ /* 0x000fe400087fe43f */
[----:B------:R-:W-:-:S07]  /*00f0*/  UIADD3.X UR5, URZ, UR5, URZ, UP1, !UPT ;  /* 0x000000053f057290 */ /* 0x000fce0008ffe43f */
[----:B------:R0:W-:Y:S02]  /*0100*/  UTMACCTL.PF [UR6] ;  /* 0x00000000060079b9 */ /* 0x0001e40008040000 */
[----:B------:R0:W-:Y:S02]  /*0110*/  UTMACCTL.PF [UR4] ;  /* 0x00000000040079b9 */ /* 0x0001e40008040000 */
[----:B0-----:R-:W-:Y:S01]  /*0120*/  NOP ;  /* 0x0000000000007918 */ /* 0x001fe20000000000 */
.L_x_1:
[----:B------:R-:W-:Y:S05]  /*0130*/  BSYNC B0 ;  /* 0x0000000000007941 */ /* 0x000fea0003800000 */
.L_x_0:
[----:B------:R-:W0:Y:S01]  /*0140*/  SHFL.IDX PT, R8, R2, RZ, 0x1f ;  /* 0x00001fff02087589 */ /* 0x000e2200000e0000 */
[----:B------:R-:W-:-:S04]  /*0150*/  SHF.R.S32.HI R3, RZ, 0x1f, R4 ;  /* 0x0000001fff037819 */ /* 0x000fc80000011404 */
[----:B------:R-:W-:Y:S02]  /*0160*/  LEA.HI R3, R3, R4, RZ, 0x7 ;  /* 0x0000000403037211 */ /* 0x000fe400078f38ff */
[----:B0-----:R-:W-:-:S13]  /*0170*/  ISETP.NE.AND P0, PT, R8, RZ, PT ;  /* 0x000000ff0800720c */ /* 0x001fda0003f05270 */
[----:B------:R-:W-:Y:S05]  /*0180*/  @P0 BRA `(.L_x_2) ;  /* 0x0000000000b40947 */ /* 0x000fea0003800000 */
[----:B------:R-:W-:Y:S01]  /*0190*/  ELECT P0, URZ, PT ;  /* 0x00000000003f782f */ /* 0x000fe20003800000 */
[----:B------:R-:W-:-:S12]  /*01a0*/  BSSY B0, `(.L_x_2) ;  /* 0x000002b000007945 */ /* 0x000fd80003800000 */
[----:B------:R-:W-:Y:S05]  /*01b0*/  @!P0 BRA `(.L_x_3) ;  /* 0x0000000000a48947 */ /* 0x000fea0003800000 */
[----:B------:R-:W0:Y:S01]  /*01c0*/  S2UR UR8, SR_CgaCtaId ;  /* 0x00000000000879c3 */ /* 0x000e220000008800 */
[----:B------:R-:W-:Y:S01]  /*01d0*/  UMOV UR4, 0x400 ;  /* 0x0000040000047882 */ /* 0x000fe20000000000 */
[----:B------:R-:W-:Y:S01]  /*01e0*/  UMOV UR5, 0x1 ;  /* 0x0000000100057882 */ /* 0x000fe20000000000 */
[----:B------:R-:W-:Y:S02]  /*01f0*/  UMOV UR6, 0x5 ;  /* 0x0000000500067882 */ /* 0x000fe40000000000 */
[----:B------:R-:W-:-:S04]  /*0200*/  UIADD3 UR6, -UR6, 0x100000, URZ ;  /* 0x0010000006067890 */ /* 0x000fc8000fffe13f */
[----:B------:R-:W-:Y:S02]  /*0210*/  USHF.L.U32 UR7, UR6, 0xb, URZ ;  /* 0x0000000b06077899 */ /* 0x000fe4000800063f */
[----:B------:R-:W-:Y:S02]  /*0220*/  USHF.L.U32 UR6, UR6, 0x1, URZ ;  /* 0x0000000106067899 */ /* 0x000fe4000800063f */
[----:B0-----:R-:W-:Y:S02]  /*0230*/  ULEA UR8, UR8, UR4, 0x18 ;  /* 0x0000000408087291 */ /* 0x001fe4000f8ec03f */
[----:B------:R-:W-:-:S04]  /*0240*/  UIADD3 UR4, -UR5, 0x100000, URZ ;  /* 0x0010000005047890 */ /* 0x000fc8000fffe13f */
[----:B------:R-:W-:Y:S02]  /*0250*/  USHF.L.U32 UR5, UR4, 0xb, URZ ;  /* 0x0000000b04057899 */ /* 0x000fe4000800063f */
[----:B------:R-:W-:Y:S01]  /*0260*/  USHF.L.U32 UR4, UR4, 0x1, URZ ;  /* 0x0000000104047899 */ /* 0x000fe2000800063f */
[----:B------:R-:W0:Y:S11]  /*0270*/  FENCE.VIEW.ASYNC.S ;  /* 0x00000000000073c6 */ /* 0x000e360000000000 */
[----:B0-----:R0:W1:Y:S01]  /*0280*/  SYNCS.EXCH.64 URZ, [UR8], UR4 ;  /* 0x00000004083f75b2 */ /* 0x0010620008000100 */
[----:B------:R0:W2:Y:S01]  /*0290*/  SYNCS.EXCH.64 URZ, [UR8+0x70], UR6 ;  /* 0x00007006083f75b2 */ /* 0x0000a20008000100 */
[----:B------:R0:W3:Y:S01]  /*02a0*/  SYNCS.EXCH.64 URZ, [UR8+0x8], UR4 ;  /* 0x00000804083f75b2 */ /* 0x0000e20008000100 */
[----:B------:R0:W4:Y:S01]  /*02b0*/  SYNCS.EXCH.64 URZ, [UR8+0x78], UR6 ;  /* 0x00007806083f75b2 */ /* 0x0001220008000100 */
[----:B------:R0:W0:Y:S01]  /*02c0*/  SYNCS.EXCH.64 URZ, [UR8+0x10], UR4 ;  /* 0x00001004083f75b2 */ /* 0x0000220008000100 */
        /* <DEDUP_REMOVED lines=23> */
[----:B-1234-:R-:W-:Y:S01]  /*0440*/  NOP ;  /* 0x0000000000007918 */ /* 0x01efe20000000000 */
.L_x_3:
[----:B0-----:R-:W-:Y:S05]  /*0450*/  BSYNC B0 ;  /* 0x0000000000007941 */ /* 0x001fea0003800000 */
.L_x_2:
[----:B------:R-:W0:Y:S01]  /*0460*/  SHFL.IDX PT, R13, R2, RZ, 0x1f ;  /* 0x00001fff020d7589 */ /* 0x000e2200000e0000 */
[----:B------:R-:W1:Y:S01]  /*0470*/  S2UR UR12, SR_CTAID.X ;  /* 0x00000000000c79c3 */ /* 0x000e620000002500 */
[----:B------:R-:W-:Y:S02]  /*0480*/  LOP3.LUT R3, R3, 0xffffff80, RZ, 0xc0, !PT ;  /* 0xffffff8003037812 */ /* 0x000fe400078ec0ff */
[----:B------:R-:W-:Y:S01]  /*0490*/  ELECT P0, URZ, PT ;  /* 0x00000000003f782f */ /* 0x000fe20003800000 */
[----:B------:R2:W3:Y:S01]  /*04a0*/  SHFL.IDX PT, R12, R2, RZ, 0x1f ;  /* 0x00001fff020c7589 */ /* 0x0004e200000e0000 */
[----:B------:R-:W-:Y:S01]  /*04b0*/  ELECT P1, URZ, PT ;  /* 0x00000000003f782f */ /* 0x000fe20003820000 */
[----:B------:R-:W-:Y:S01]  /*04c0*/  NOP ;  /* 0x0000000000007918 */ /* 0x000fe20000000000 */
[----:B------:R-:W-:Y:S01]  /*04d0*/  IMAD.IADD R3, R4, 0x1, -R3 ;  /* 0x0000000104037824 */ /* 0x000fe200078e0a03 */
[----:B------:R-:W4:Y:S01]  /*04e0*/  S2R R6, SR_CTAID.Y ;  /* 0x0000000000067919 */ /* 0x000f220000002600 */
[----:B------:R-:W-:Y:S01]  /*04f0*/  ULDC UR4, c[0x0][0x150] ;  /* 0x0000540000047ab9 */ /* 0x000fe20000000800 */
[----:B------:R-:W5:Y:S01]  /*0500*/  LDC R14, c[0x0][0x144] ;  /* 0x00005100ff0e7b82 */ /* 0x000f620000000800 */
[----:B------:R-:W-:Y:S01]  /*0510*/  UMOV UR11, 0x80 ;  /* 0x00000080000b7882 */ /* 0x000fe20000000000 */
[----:B------:R-:W-:Y:S01]  /*0520*/  SHF.R.S32.HI R0, RZ, 0x1f, R3 ;  /* 0x0000001fff007819 */ /* 0x000fe20000011403 */
[----:B------:R-:W-:Y:S01]  /*0530*/  NOP ;  /* 0x0000000000007918 */ /* 0x000fe20000000000 */
[C---:B------:R-:W-:Y:S01]  /*0540*/  VIADD R35, R10.reuse, 0xffffffff ;  /* 0xffffffff0a237836 */ /* 0x040fe20000000000 */
[----:B------:R-:W-:Y:S01]  /*0550*/  ISETP.NE.AND P4, PT, R10, RZ, PT ;  /* 0x000000ff0a00720c */ /* 0x000fe20003f85270 */
[----:B------:R-:W-:Y:S01]  /*0560*/  IMAD.MOV.U32 R57, RZ, RZ, 0x1 ;  /* 0x00000001ff397424 */ /* 0x000fe200078e00ff */
[----:B------:R-:W-:Y:S01]  /*0570*/  LEA.HI R9, R0, R3, RZ, 0x3 ;  /* 0x0000000300097211 */ /* 0x000fe200078f18ff */
[----:B------:R-:W5:Y:S01]  /*0580*/  LDC R15, c[0x0][0x140] ;  /* 0x00005000ff0f7b82 */ /* 0x000f620000000800 */
[----:B------:R-:W-:-:S02]  /*0590*/  ISETP.GE.U32.AND P6, PT, R35, 0x2, PT ;  /* 0x000000022300780c */ /* 0x000fc40003fc6070 */
[--C-:B------:R-:W-:Y:S02]  /*05a0*/  SHF.R.S32.HI R11, RZ, 0x3, R9.reuse ;  /* 0x00000003ff0b7819 */ /* 0x100fe40000011409 */
[----:B--2---:R-:W-:Y:S02]  /*05b0*/  SHF.R.S32.HI R2, RZ, 0x1f, R9 ;  /* 0x0000001fff027819 */ /* 0x004fe40000011409 */
[----:B------:R-:W-:Y:S01]  /*05c0*/  SHF.R.S32.HI R9, RZ, 0x1f, R8 ;  /* 0x0000001fff097819 */ /* 0x000fe20000011408 */
[----:B------:R-:W2:Y:S01]  /*05d0*/  LDC R25, c[0x0][0x148] ;  /* 0x00005200ff197b82 */ /* 0x000ea20000000800 */
[----:B0-----:R-:W-:Y:S02]  /*05e0*/  ISETP.NE.OR P0, PT, R13, RZ, !P0 ;  /* 0x000000ff0d00720c */ /* 0x001fe40004705670 */
[----:B-1----:R-:W-:Y:S02]  /*05f0*/  I2FP.F32.U32 R13, UR12 ;  /* 0x0000000c000d7c45 */ /* 0x002fe40008201000 */
[----:B------:R-:W-:-:S02]  /*0600*/  LEA.HI R2, R2, R11, RZ, 0x2 ;  /* 0x0000000b02027211 */ /* 0x000fc400078f10ff */
[----:B------:R-:W-:Y:S01]  /*0610*/  LEA.HI R9, R9, R8, RZ, 0x2 ;  /* 0x0000000809097211 */ /* 0x000fe200078f10ff */
[----:B------:R-:W-:Y:S01]  /*0620*/  FMUL R13, R13, UR4 ;  /* 0x000000040d0d7c20 */ /* 0x000fe20008400000 */
[----:B---3--:R-:W-:Y:S01]  /*0630*/  ISETP.NE.OR P1, PT, R12, RZ, !P1 ;  /* 0x000000ff0c00720c */ /* 0x008fe20004f25670 */
[----:B------:R-:W-:Y:S01]  /*0640*/  ULDC UR4, c[0x0][0x154] ;  /* 0x0000550000047ab9 */ /* 0x000fe20000000800 */
[----:B------:R-:W-:Y:S02]  /*0650*/  LOP3.LUT R12, R2, 0xfffffffc, RZ, 0xc0, !PT ;  /* 0xfffffffc020c7812 */ /* 0x000fe400078ec0ff */
[----:B------:R-:W-:Y:S01]  /*0660*/  LOP3.LUT R9, R9, 0x3ffffffc, RZ, 0xc0, !PT ;  /* 0x3ffffffc09097812 */ /* 0x000fe200078ec0ff */
[----:B------:R-:W0:Y:S01]  /*0670*/  F2I.U32.TRUNC.NTZ R13, R13 ;  /* 0x0000000d000d7305 */ /* 0x000e22000020f000 */
[----:B------:R-:W-:Y:S01]  /*0680*/  SHF.R.S32.HI R2, RZ, 0x1f, R5 ;  /* 0x0000001fff027819 */ /* 0x000fe20000011405 */
[----:B------:R-:W-:Y:S01]  /*0690*/  IMAD.IADD R12, R11, 0x1, -R12 ;  /* 0x000000010b0c7824 */ /* 0x000fe200078e0a0c */
[----:B------:R-:W-:Y:S01]  /*06a0*/  VOTEU.ALL UP1, P0 ;  /* 0x00000000003f7886 */ /* 0x000fe20000020000 */
[----:B------:R-:W-:Y:S01]  /*06b0*/  IMAD.IADD R9, R8, 0x1, -R9 ;  /* 0x0000000108097824 */ /* 0x000fe200078e0a09 */
[----:B------:R-:W-:Y:S01]  /*06c0*/  LEA.HI R2, R2, R5, RZ, 0x2 ;  /* 0x0000000502027211 */ /* 0x000fe200078f10ff */
[----:B------:R-:W-:Y:S01]  /*06d0*/  VOTEU.ALL UP0, P0 ;  /* 0x00000000003f7886 */ /* 0x000fe20000000000 */
[----:B----4-:R-:W-:Y:S01]  /*06e0*/  I2FP.F32.U32 R8, R6 ;  /* 0x0000000600087245 */ /* 0x010fe20000201000 */
[----:B------:R-:W-:Y:S01]  /*06f0*/  IMAD R9, R9, 0x4, R12 ;  /* 0x0000000409097824 */ /* 0x000fe200078e020c */
[----:B------:R-:W-:Y:S01]  /*0700*/  LOP3.LUT R2, R2, 0xfffffffc, RZ, 0xc0, !PT ;  /* 0xfffffffc02027812 */ /* 0x000fe200078ec0ff */
[----:B------:R-:W-:Y:S01]  /*0710*/  VOTEU.ALL UP2, P1 ;  /* 0x00000000003f7886 */ /* 0x000fe20000840000 */
[----:B------:R-:W1:Y:S01]  /*0720*/  @!UP1 S2UR UR7, SR_CgaCtaId ;  /* 0x00000000000799c3 */ /* 0x000e620000008800 */
[----:B------:R-:W-:Y:S01]  /*0730*/  FMUL R8, R8, UR4 ;  /* 0x0000000408087c20 */ /* 0x000fe20008400000 */
[----:B------:R-:W-:Y:S01]  /*0740*/  IMAD.SHL.U32 R56, R9, 0x4, RZ ;  /* 0x0000000409387824 */ /* 0x000fe200078e00ff */
[----:B------:R-:W-:Y:S01]  /*0750*/  UMOV UR4, 0x20 ;  /* 0x0000002000047882 */ /* 0x000fe20000000000 */
[----:B------:R-:W-:Y:S01]  /*0760*/  IMAD.IADD R5, R5, 0x1, -R2 ;  /* 0x0000000105057824 */ /* 0x000fe200078e0a02 */
[----:B------:R-:W-:Y:S01]  /*0770*/  LEA.HI R2, R9, R9, RZ, 0x1 ;  /* 0x0000000909027211 */ /* 0x000fe200078f08ff */
[----:B0-----:R-:W-:Y:S01]  /*0780*/  IMAD.MOV R13, RZ, RZ, -R13 ;  /* 0x000000ffff0d7224 */ /* 0x001fe200078e0a0d */
[----:B------:R-:W0:Y:S01]  /*0790*/  F2I.U32.TRUNC.NTZ R8, R8 ;  /* 0x0000000800087305 */ /* 0x000e22000020f000 */
[----:B------:R-:W3:Y:S01]  /*07a0*/  @!UP2 S2UR UR10, SR_CgaCtaId ;  /* 0x00000000000aa9c3 */ /* 0x000ee20000008800 */
[----:B------:R-:W-:Y:S01]  /*07b0*/  LOP3.LUT R2, R2, 0xfffffffe, RZ, 0xc0, !PT ;  /* 0xfffffffe02027812 */ /* 0x000fe200078ec0ff */
[----:B-----5:R-:W-:Y:S01]  /*07c0*/  IMAD R21, R14, R13, UR12 ;  /* 0x0000000c0e157e24 */ /* 0x020fe2000f8e020d */
[----:B------:R-:W-:Y:S01]  /*07d0*/  @!UP1 UMOV UR6, 0x400 ;  /* 0x0000040000069882 */ /* 0x000fe20000000000 */
[----:B------:R-:W-:-:S04]  /*07e0*/  @!UP1 UIADD3 UR4, -UR4, 0x100000, URZ ;  /* 0x0010000004049890 */ /* 0x000fc8000fffe13f */
[----:B------:R-:W-:Y:S02]  /*07f0*/  @!UP1 USHF.L.U32 UR5, UR4, 0xb, URZ ;  /* 0x0000000b04059899 */ /* 0x000fe4000800063f */
[----:B------:R-:W-:Y:S01]  /*0800*/  @!UP1 USHF.L.U32 UR4, UR4, 0x1, URZ ;  /* 0x0000000104049899 */ /* 0x000fe2000800063f */
[C---:B------:R-:W-:Y:S01]  /*0810*/  LOP3.LUT R56, R9.reuse, 0xc, R56, 0x78, !PT ;  /* 0x0000000c09387812 */ /* 0x040fe200078e7838 */
[----:B------:R-:W-:Y:S01]  /*0820*/  IMAD.IADD R2, R9, 0x1, -R2 ;  /* 0x0000000109027824 */ /* 0x000fe200078e0a02 */
[----:B------:R-:W-:Y:S01]  /*0830*/  @!UP2 UMOV UR9, 0x400 ;  /* 0x000004000009a882 */ /* 0x000fe20000000000 */
[----:B------:R-:W-:Y:S01]  /*0840*/  VOTEU.ALL UP3, P1 ;  /* 0x00000000003f7886 */ /* 0x000fe20000860000 */
[----:B------:R-:W-:Y:S01]  /*0850*/  VOTEU.ALL UP4, P1 ;  /* 0x00000000003f7886 */ /* 0x000fe20000880000 */
[----:B------:R-:W-:Y:S01]  /*0860*/  VOTEU.ALL UP5, P1 ;  /* 0x00000000003f7886 */ /* 0x000fe200008a0000 */
[----:B------:R-:W-:Y:S01]  /*0870*/  ISETP.NE.AND P3, PT, R2, R21, PT ;  /* 0x000000150200720c */ /* 0x000fe20003f65270 */
[----:B------:R4:W4:Y:S01]  /*0880*/  SHFL.IDX PT, R14, R7, RZ, 0x1f ;  /* 0x00001fff070e7589 */ /* 0x00092200000e0000 */
[----:B------:R-:W-:Y:S01]  /*0890*/  ISETP.EQ.U32.AND P2, PT, R15, 0x1, PT ;  /* 0x000000010f00780c */ /* 0x000fe20003f42070 */
[----:B0-----:R-:W-:Y:S01]  /*08a0*/  IMAD.MOV R20, RZ, RZ, -R8 ;  /* 0x000000ffff147224 */ /* 0x001fe200078e0a08 */
[----:B-1----:R-:W-:-:S02]  /*08b0*/  @!UP1 ULEA UR8, UR7, UR6, 0x18 ;  /* 0x0000000607089291 */ /* 0x002fc4000f8ec03f */
[----:B------:R-:W-:-:S04]  /*08c0*/  @!UP2 UIADD3 UR6, -UR11, 0x100000, URZ ;  /* 0x001000000b06a890 */ /* 0x000fc8000fffe13f */
[----:B------:R-:W-:Y:S02]  /*08d0*/  @!UP2 USHF.L.U32 UR7, UR6, 0xb, URZ ;  /* 0x0000000b0607a899 */ /* 0x000fe4000800063f */
[----:B------:R-:W-:Y:S01]  /*08e0*/  @!UP2 USHF.L.U32 UR6, UR6, 0x1, URZ ;  /* 0x000000010606a899 */ /* 0x000fe2000800063f */
[----:B--2---:R-:W-:Y:S01]  /*08f0*/  IMAD R9, R25, R20, R6 ;  /* 0x0000001419097224 */ /* 0x004fe200078e0206 */
[----:B------:R-:W-:Y:S01]  /*0900*/  VOTEU.ALL UP1, P0 ;  /* 0x00000000003f7886 */ /* 0x000fe20000020000 */
[----:B------:R-:W-:Y:S01]  /*0910*/  LOP3.LUT P0, RZ, R3, 0x7, RZ, 0xc0, !PT ;  /* 0x0000000703ff7812 */ /* 0x000fe2000780c0ff */
[----:B---3--:R-:W-:Y:S01]  /*0920*/  @!UP2 ULEA UR9, UR10, UR9, 0x18 ;  /* 0x000000090a09a291 */ /* 0x008fe2000f8ec03f */
[----:B------:R-:W-:Y:S01]  /*0930*/  @P3 LEA.HI R2, R56, R56, RZ, 0x1 ;  /* 0x0000003838023211 */ /* 0x000fe200078f08ff */
[----:B------:R-:W-:Y:S01]  /*0940*/  VOTEU.ALL UP2, P1 ;  /* 0x00000000003f7886 */ /* 0x000fe20000840000 */
[----:B------:R-:W-:Y:S01]  /*0950*/  ISETP.NE.AND P1, PT, R5, 0x3, PT ;  /* 0x000000030500780c */ /* 0x000fe20003f25270 */
[----:B------:R-:W0:Y:S02]  /*0960*/  FENCE.VIEW.ASYNC.S ;  /* 0x00000000000073c6 */ /* 0x000e240000000000 */
[----:B0-----:R0:W1:Y:S01]  /*0970*/  @!UP0 SYNCS.EXCH.64 URZ, [UR8+0x110], UR4 ;  /* 0x00011004083f85b2 */ /* 0x0010620008000100 */
[----:B------:R-:W-:-:S02]  /*0980*/  @P3 SHF.R.S32.HI R2, RZ, 0x1, R2 ;  /* 0x00000001ff023819 */ /* 0x000fc40000011402 */
[----:B------:R-:W-:Y:S02]  /*0990*/  ISETP.EQ.OR P1, PT, R5, RZ, !P1 ;  /* 0x000000ff0500720c */ /* 0x000fe40004f22670 */
[----:B------:R-:W-:Y:S02]  /*09a0*/  @P3 ISETP.NE.AND P5, PT, R2, R9, PT ;  /* 0x000000090200320c */ /* 0x000fe40003fa5270 */
[----:B------:R-:W-:Y:S02]  /*09b0*/  ISETP.LT.U32.AND P0, PT, R56, 0x8, !P0 ;  /* 0x000000083800780c */ /* 0x000fe40004701070 */
[----:B------:R-:W-:Y:S02]  /*09c0*/  ISETP.EQ.AND P1, PT, R10, RZ, P1 ;  /* 0x000000ff0a00720c */ /* 0x000fe40000f22270 */
[----:B------:R-:W-:Y:S02]  /*09d0*/  SEL R2, RZ, 0x1, !P0 ;  /* 0x00000001ff027807 */ /* 0x000fe40004000000 */
[----:B------:R-:W-:-:S02]  /*09e0*/  @P3 SEL R57, RZ, 0x1, P5 ;  /* 0x00000001ff393807 */ /* 0x000fc40002800000 */
[----:B------:R-:W-:Y:S01]  /*09f0*/  SEL R16, RZ, 0x1, !P1 ;  /* 0x00000001ff107807 */ /* 0x000fe20004800000 */
[----:B------:R0:W2:Y:S01]  /*0a00*/  @!UP1 SYNCS.EXCH.64 URZ, [UR8+0x118], UR4 ;  /* 0x00011804083f95b2 */ /* 0x0000a20008000100 */
[----:B------:R-:W-:Y:S01]  /*0a10*/  NOP ;  /* 0x0000000000007918 */ /* 0x000fe20000000000 */
[----:B------:R-:W-:Y:S02]  /*0a20*/  LOP3.LUT R57, R57, R2, RZ, 0xc0, !PT ;  /* 0x0000000239397212 */ /* 0x000fe400078ec0ff */
[----:B------:R-:W-:Y:S01]  /*0a30*/  SEL R16, R16, 0x2, P6 ;  /* 0x0000000210107807 */ /* 0x000fe20003000000 */
[----:B------:R0:W3:Y:S01]  /*0a40*/  @!UP2 SYNCS.EXCH.64 URZ, [UR9+0xf0], UR6 ;  /* 0x0000f006093fa5b2 */ /* 0x0000e20008000100 */
[----:B------:R0:W0:Y:S01]  /*0a50*/  @!UP3 SYNCS.EXCH.64 URZ, [UR9+0xf8], UR6 ;  /* 0x0000f806093fb5b2 */ /* 0x0000220008000100 */
[----:B------:R0:W0:Y:S01]  /*0a60*/  @!UP4 SYNCS.EXCH.64 URZ, [UR9+0x100], UR6 ;  /* 0x00010006093fc5b2 */ /* 0x0000220008000100 */
[----:B------:R0:W0:Y:S01]  /*0a70*/  @!UP5 SYNCS.EXCH.64 URZ, [UR9+0x108], UR6 ;  /* 0x00010806093fd5b2 */ /* 0x0000220008000100 */
[----:B------:R-:W-:Y:S01]  /*0a80*/  NOP ;  /* 0x0000000000007918 */ /* 0x000fe20000000000 */
[----:B-1--4-:R-:W-:Y:S05]  /*0a90*/  @!P2 BRA `(.L_x_4) ;  /* 0x000000000008a947 */ /* 0x012fea0003800000 */
[----:B0-23--:R-:W-:Y:S01]  /*0aa0*/  UCGABAR_ARV ;  /* 0x00000000000079c7 */ /* 0x00dfe20008000000 */
[----:B------:R-:W-:Y:S05]  /*0ab0*/  BRA `(.L_x_5) ;  /* 0x0000000000047947 */ /* 0x000fea0003800000 */
.L_x_4:
[----:B0-23--:R-:W-:Y:S01]  /*0ac0*/  NOP ;  /* 0x0000000000007918 */ /* 0x00dfe20000000000 */
.L_x_5:
[----:B------:R-:W-:Y:S01]  /*0ad0*/  ULDC.64 UR4, c[0x0][0x598] ;  /* 0x0001660000047ab9 */ /* 0x000fe20000000a00 */
[----:B------:R-:W-:Y:S01]  /*0ae0*/  ULDC.64 UR36, c[0x0][0x208] ;  /* 0x0000820000247ab9 */ /* 0x000fe20000000a00 */
[----:B------:R-:W-:-:S04]  /*0af0*/  ISETP.NE.U32.AND P0, PT, RZ, UR4, PT ;  /* 0x00000004ff007c0c */ /* 0x000fc8000bf05070 */
[----:B------:R-:W-:-:S13]  /*0b00*/  ISETP.NE.AND.EX P0, PT, RZ, UR5, PT, P0 ;  /* 0x00000005ff007c0c */ /* 0x000fda000bf05300 */
[----:B------:R-:W-:Y:S05]  /*0b10*/  @!P0 BRA `(.L_x_6) ;  /* 0x00000000001c8947 */ /* 0x000fea0003800000 */
[----:B------:R-:W0:Y:S02]  /*0b20*/  LDC.64 R8, c[0x0][0x598] ;  /* 0x00016600ff087b82 */ /* 0x000e240000000a00 */
[----:B0-----:R-:W2:Y:S02]  /*0b30*/  LDG.E.64 R8, desc[UR36][R8.64] ;  /* 0x0000002408087981 */ /* 0x001ea4000c1e1b00 */
[----:B--2---:R-:W-:-:S04]  /*0b40*/  ISETP.NE.U32.AND P0, PT, R8, RZ, PT ;  /* 0x000000ff0800720c */ /* 0x004fc80003f05070 */
[----:B------:R-:W-:-:S13]  /*0b50*/  ISETP.NE.AND.EX P0, PT, R9, RZ, PT, P0 ;  /* 0x000000ff0900720c */ /* 0x000fda0003f05300 */
[----:B------:R-:W-:Y:S05]  /*0b60*/  @!P0 BRA `(.L_x_6) ;  /* 0x0000000000088947 */ /* 0x000fea0003800000 */
[----:B------:R0:W5:Y:S01]  /*0b70*/  LD.E R58, desc[UR36][R8.64] ;  /* 0x00000024083a7980 */ /* 0x000162000c101900 */
[----:B------:R-:W-:Y:S05]  /*0b80*/  BRA `(.L_x_7) ;  /* 0x0000000000247947 */ /* 0x000fea0003800000 */
.L_x_6:
[----:B------:R-:W-:Y:S02]  /*0b90*/  ULDC.64 UR4, c[0x0][0x588] ;  /* 0x0001620000047ab9 */ /* 0x000fe40000000a00 */
[----:B------:R-:W-:-:S04]  /*0ba0*/  ISETP.NE.U32.AND P0, PT, RZ, UR4, PT ;  /* 0x00000004ff007c0c */ /* 0x000fc8000bf05070 */
[----:B------:R-:W-:-:S13]  /*0bb0*/  ISETP.NE.AND.EX P0, PT, RZ, UR5, PT, P0 ;  /* 0x00000005ff007c0c */ /* 0x000fda000bf05300 */
[----:B------:R-:W-:Y:S05]  /*0bc0*/  @!P0 BRA `(.L_x_8) ;  /* 0x00000000000c8947 */ /* 0x000fea0003800000 */
[----:B------:R-:W0:Y:S02]  /*0bd0*/  LDC.64 R58, c[0x0][0x588] ;  /* 0x00016200ff3a7b82 */ /* 0x000e240000000a00 */
[----:B0-----:R1:W5:Y:S01]  /*0be0*/  LDG.E R58, desc[UR36][R58.64] ;  /* 0x000000243a3a7981 */ /* 0x001362000c1e1900 */
[----:B------:R-:W-:Y:S05]  /*0bf0*/  BRA `(.L_x_7) ;  /* 0x0000000000087947 */ /* 0x000fea0003800000 */
.L_x_8:
[----:B------:R-:W-:Y:S02]  /*0c00*/  ULDC UR4, c[0x0][0x580] ;  /* 0x0001600000047ab9 */ /* 0x000fe40000000800 */
[----:B------:R-:W-:-:S07]  /*0c10*/  IMAD.U32 R58, RZ, RZ, UR4 ;  /* 0x00000004ff3a7e24 */ /* 0x000fce000f8e00ff */
.L_x_7:
[----:B------:R-:W-:Y:S02]  /*0c20*/  ULDC.64 UR4, c[0x0][0x5a0] ;  /* 0x0001680000047ab9 */ /* 0x000fe40000000a00 */
[----:B------:R-:W-:-:S04]  /*0c30*/  ISETP.NE.U32.AND P0, PT, RZ, UR4, PT ;  /* 0x00000004ff007c0c */ /* 0x000fc8000bf05070 */
[----:B------:R-:W-:-:S13]  /*0c40*/  ISETP.NE.AND.EX P0, PT, RZ, UR5, PT, P0 ;  /* 0x00000005ff007c0c */ /* 0x000fda000bf05300 */
[----:B------:R-:W-:Y:S05]  /*0c50*/  @!P0 BRA `(.L_x_9) ;  /* 0x00000000001c8947 */ /* 0x000fea0003800000 */
[----:B0-----:R-:W0:Y:S02]  /*0c60*/  LDC.64 R8, c[0x0][0x5a0] ;  /* 0x00016800ff087b82 */ /* 0x001e240000000a00 */
[----:B0-----:R-:W2:Y:S02]  /*0c70*/  LDG.E.64 R8, desc[UR36][R8.64] ;  /* 0x0000002408087981 */ /* 0x001ea4000c1e1b00 */
[----:B--2---:R-:W-:-:S04]  /*0c80*/  ISETP.NE.U32.AND P0, PT, R8, RZ, PT ;  /* 0x000000ff0800720c */ /* 0x004fc80003f05070 */
[----:B------:R-:W-:-:S13]  /*0c90*/  ISETP.NE.AND.EX P0, PT, R9, RZ, PT, P0 ;  /* 0x000000ff0900720c */ /* 0x000fda0003f05300 */
[----:B------:R-:W-:Y:S05]  /*0ca0*/  @!P0 BRA `(.L_x_9) ;  /* 0x0000000000088947 */ /* 0x000fea0003800000 */
[----:B-1----:R0:W5:Y:S01]  /*0cb0*/  LD.E R59, desc[UR36][R8.64] ;  /* 0x00000024083b7980 */ /* 0x002162000c101900 */
[----:B------:R-:W-:Y:S05]  /*0cc0*/  BRA `(.L_x_10) ;  /* 0x0000000000247947 */ /* 0x000fea0003800000 */
.L_x_9:
[----:B------:R-:W-:Y:S02]  /*0cd0*/  ULDC.64 UR4, c[0x0][0x590] ;  /* 0x0001640000047ab9 */ /* 0x000fe40000000a00 */
[----:B------:R-:W-:-:S04]  /*0ce0*/  ISETP.NE.U32.AND P0, PT, RZ, UR4, PT ;  /* 0x00000004ff007c0c */ /* 0x000fc8000bf05070 */
[----:B------:R-:W-:-:S13]  /*0cf0*/  ISETP.NE.AND.EX P0, PT, RZ, UR5, PT, P0 ;  /* 0x00000005ff007c0c */ /* 0x000fda000bf05300 */
[----:B------:R-:W-:Y:S05]  /*0d00*/  @!P0 BRA `(.L_x_11) ;  /* 0x00000000000c8947 */ /* 0x000fea0003800000 */
[----:B0-----:R-:W1:Y:S02]  /*0d10*/  LDC.64 R8, c[0x0][0x590] ;  /* 0x00016400ff087b82 */ /* 0x001e640000000a00 */
[----:B-1----:R1:W5:Y:S01]  /*0d20*/  LDG.E R59, desc[UR36][R8.64] ;  /* 0x00000024083b7981 */ /* 0x002362000c1e1900 */
[----:B------:R-:W-:Y:S05]  /*0d30*/  BRA `(.L_x_10) ;  /* 0x0000000000087947 */ /* 0x000fea0003800000 */
.L_x_11:
[----:B------:R-:W-:Y:S02]  /*0d40*/  ULDC UR4, c[0x0][0x584] ;  /* 0x0001610000047ab9 */ /* 0x000fe40000000800 */
[----:B-1----:R-:W-:-:S07]  /*0d50*/  IMAD.U32 R59, RZ, RZ, UR4 ;  /* 0x00000004ff3b7e24 */ /* 0x002fce000f8e00ff */
.L_x_10:
[----:B------:R-:W2:Y:S01]  /*0d60*/  LDC R2, c[0x0][0x65c] ;  /* 0x00019700ff027b82 */ /* 0x000ea20000000800 */
[----:B------:R-:W-:Y:S01]  /*0d70*/  ULDC UR6, c[0x0][0x28c] ;  /* 0x0000a30000067ab9 */ /* 0x000fe20000000800 */
[----:B------:R-:W-:Y:S01]  /*0d80*/  ISETP.NE.AND P0, PT, R10, 0x2, PT ;  /* 0x000000020a00780c */ /* 0x000fe20003f05270 */
[----:B------:R-:W-:Y:S01]  /*0d90*/  UIADD3 UR6, UR6, 0x7f, URZ ;  /* 0x0000007f06067890 */ /* 0x000fe2000fffe03f */
[----:B01----:R-:W-:Y:S01]  /*0da0*/  IMAD.U32 R8, RZ, RZ, UR12 ;  /* 0x0000000cff087e24 */ /* 0x003fe2000f8e00ff */
[----:B------:R-:W-:Y:S01]  /*0db0*/  UMOV UR38, URZ ;  /* 0x0000003f00267c82 */ /* 0x000fe20008000000 */
[----:B------:R-:W-:Y:S01]  /*0dc0*/  IMAD.MOV.U32 R9, RZ, RZ, RZ ;  /* 0x000000ffff097224 */ /* 0x000fe200078e00ff */
[----:B------:R-:W-:Y:S01]  /*0dd0*/  USHF.R.S32.HI UR7, URZ, 0x1f, UR6 ;  /* 0x0000001f3f077899 */ /* 0x000fe20008011406 */
[----:B------:R-:W-:Y:S01]  /*0de0*/  UMOV UR39, URZ ;  /* 0x0000003f00277c82 */ /* 0x000fe20008000000 */
[----:B------:R-:W-:Y:S02]  /*0df0*/  ULDC.64 UR8, c[0x0][0x650] ;  /* 0x0001940000087ab9 */ /* 0x000fe40000000a00 */
[----:B------:R-:W-:-:S04]  /*0e00*/  ULEA.HI UR7, UR7, UR6, URZ, 0x7 ;  /* 0x0000000607077291 */ /* 0x000fc8000f8f383f */
[----:B------:R-:W-:Y:S01]  /*0e10*/  USHF.R.S32.HI UR40, URZ, 0x7, UR7 ;  /* 0x000000073f287899 */ /* 0x000fe20008011407 */
[----:B--2---:R-:W-:-:S13]  /*0e20*/  ISETP.NE.AND P1, PT, R2, 0x1, PT ;  /* 0x000000010200780c */ /* 0x004fda0003f25270 */
[----:B------:R-:W0:Y:S01]  /*0e30*/  @P1 LDC R19, c[0x0][0x10] ;  /* 0x00000400ff131b82 */ /* 0x000e220000000800 */
[----:B------:R-:W-:Y:S02]  /*0e40*/  @P1 IMAD.MOV.U32 R7, RZ, RZ, RZ ;  /* 0x000000ffff071224 */ /* 0x000fe400078e00ff */
[----:B------:R-:W-:-:S05]  /*0e50*/  @P1 IMAD.MOV.U32 R17, RZ, RZ, RZ ;  /* 0x000000ffff111224 */ /* 0x000fca00078e00ff */
[----:B------:R-:W1:Y:S01]  /*0e60*/  @!P1 LDC R11, c[0x0][0xc] ;  /* 0x00000300ff0b9b82 */ /* 0x000e620000000800 */
[----:B------:R-:W-:Y:S01]  /*0e70*/  ULDC UR4, c[0x0][0xc] ;  /* 0x0000030000047ab9 */ /* 0x000fe20000000800 */
[----:B------:R-:W-:Y:S02]  /*0e80*/  ULDC UR5, c[0x0][0x10] ;  /* 0x0000040000057ab9 */ /* 0x000fe40000000800 */
[----:B------:R-:W-:-:S04]  /*0e90*/  UIMAD.WIDE.U32 UR4, UR4, UR5, URZ ;  /* 0x00000005040472a5 */ /* 0x000fc8000f8e003f */
[----:B------:R-:W2:Y:S01]  /*0ea0*/  LDC R2, c[0x0][0x14] ;  /* 0x00000500ff027b82 */ /* 0x000ea20000000800 */
[----:B0-----:R-:W-:-:S04]  /*0eb0*/  @P1 IMAD.WIDE.U32 R18, R19, UR12, R6 ;  /* 0x0000000c13121c25 */ /* 0x001fc8000f8e0006 */
[----:B------:R-:W-:Y:S02]  /*0ec0*/  @P1 IMAD.IADD R17, R19, 0x1, R17 ;  /* 0x0000000113111824 */ /* 0x000fe400078e0211 */
[----:B-1----:R-:W-:-:S04]  /*0ed0*/  @!P1 IMAD.WIDE.U32 R8, R6, R11, R8 ;  /* 0x0000000b06089225 */ /* 0x002fc800078e0008 */
[----:B------:R-:W-:Y:S02]  /*0ee0*/  @!P1 IMAD.MOV.U32 R18, RZ, RZ, R8 ;  /* 0x000000ffff129224 */ /* 0x000fe400078e0008 */
[----:B------:R-:W-:Y:S02]  /*0ef0*/  @!P1 IMAD.MOV.U32 R17, RZ, RZ, R9 ;  /* 0x000000ffff119224 */ /* 0x000fe400078e0009 */
[----:B--2---:R-:W-:-:S04]  /*0f00*/  IMAD.WIDE.U32 R12, R2, UR4, RZ ;  /* 0x00000004020c7c25 */ /* 0x004fc8000f8e00ff */
[----:B------:R-:W-:Y:S01]  /*0f10*/  IMAD R23, R2, UR5, RZ ;  /* 0x0000000502177c24 */ /* 0x000fe2000f8e02ff */
[----:B------:R0:W-:Y:S03]  /*0f20*/  STL.64 [R1], R12 ;  /* 0x0000000c01007387 */ /* 0x0001e60000100a00 */
[----:B------:R-:W-:Y:S01]  /*0f30*/  IMAD.IADD R23, R13, 0x1, R23 ;  /* 0x000000010d177824 */ /* 0x000fe200078e0217 */
[----:B------:R-:W-:Y:S06]  /*0f40*/  @P0 BRA `(.L_x_12) ;  /* 0x0000000000240947 */ /* 0x000fec0003800000 */
[----:B------:R-:W-:Y:S01]  /*0f50*/  USHF.R.U32.HI UR4, URZ, 0x1, UR40 ;  /* 0x000000013f047899 */ /* 0x000fe20008011628 */
[----:B------:R-:W-:Y:S01]  /*0f60*/  IADD3 R18, P0, R18, R12, RZ ;  /* 0x0000000c12127210 */ /* 0x000fe20007f1e0ff */
[----:B------:R-:W-:Y:S02]  /*0f70*/  UISETP.GE.U32.AND UP0, UPT, UR40, 0xe, UPT ;  /* 0x0000000e2800788c */ /* 0x000fe4000bf06070 */
[----:B------:R-:W-:Y:S02]  /*0f80*/  UIMAD.WIDE.U32 UR4, UR4, -0x6db6db6d, URZ ;  /* 0x92492493040478a5 */ /* 0x000fe4000f8e003f */
[----:B------:R-:W-:Y:S01]  /*0f90*/  IMAD.X R17, R23, 0x1, R17, P0 ;  /* 0x0000000117117824 */ /* 0x000fe200000e0611 */
[----:B------:R-:W-:Y:S01]  /*0fa0*/  UMOV UR39, URZ ;  /* 0x0000003f00277c82 */ /* 0x000fe20008000000 */
[----:B------:R-:W-:-:S04]  /*0fb0*/  USHF.R.U32.HI UR4, URZ, 0x2, UR5 ;  /* 0x000000023f047899 */ /* 0x000fc80008011605 */
[----:B------:R-:W-:Y:S02]  /*0fc0*/  UIMAD UR38, UR4, -0xe, UR40 ;  /* 0xfffffff2042678a4 */ /* 0x000fe4000f8e0228 */
[----:B------:R-:W-:-:S12]  /*0fd0*/  @UP0 ULOP3.LUT UR39, UR4, 0x1, URZ, 0xc0, !UPT ;  /* 0x0000000104270892 */ /* 0x000fd8000f8ec03f */
.L_x_12:
[----:B------:R-:W-:Y:S01]  /*0fe0*/  ISETP.GE.U32.AND P0, PT, R18, UR8, PT ;  /* 0x0000000812007c0c */ /* 0x000fe2000bf06070 */
[----:B------:R-:W-:Y:S01]  /*0ff0*/  IMAD.MOV.U32 R19, RZ, RZ, -0x1 ;  /* 0xffffffffff137424 */ /* 0x000fe200078e00ff */
[----:B------:R-:W-:Y:S01]  /*1000*/  PRMT R8, RZ, 0x7610, R8 ;  /* 0x00007610ff087816 */ /* 0x000fe20000000008 */
[----:B------:R-:W-:Y:S01]  /*1010*/  IMAD.MOV.U32 R22, RZ, RZ, -0x1 ;  /* 0xffffffffff167424 */ /* 0x000fe200078e00ff */
[----:B------:R-:W-:Y:S01]  /*1020*/  ISETP.GE.U32.AND.EX P0, PT, R17, UR9, PT, P0 ;  /* 0x0000000911007c0c */ /* 0x000fe2000bf06100 */
[----:B------:R-:W-:-:S12]  /*1030*/  IMAD.MOV.U32 R2, RZ, RZ, -0x1 ;  /* 0xffffffffff027424 */ /* 0x000fd800078e00ff */
[----:B------:R-:W-:Y:S05]  /*1040*/  @P0 BRA `(.L_x_13) ;  /* 0x00000004002c0947 */ /* 0x000fea0003800000 */
[----:B------:R-:W1:Y:S01]  /*1050*/  LDC.64 R26, c[0x0][0x628] ;  /* 0x00018a00ff1a7b82 */ /* 0x000e620000000a00 */
[----:B------:R-:W-:Y:S02]  /*1060*/  IMAD.MOV.U32 R8, RZ, RZ, R18 ;  /* 0x000000ffff087224 */ /* 0x000fe400078e0012 */
[----:B------:R-:W-:-:S05]  /*1070*/  IMAD.MOV.U32 R9, RZ, RZ, R17 ;  /* 0x000000ffff097224 */ /* 0x000fca00078e0011 */
[----:B------:R-:W2:Y:S08]  /*1080*/  LDC R2, c[0x0][0x630] ;  /* 0x00018c00ff027b82 */ /* 0x000eb00000000800 */
[----:B------:R-:W3:Y:S01]  /*1090*/  LDC.64 R28, c[0x0][0x620] ;  /* 0x00018800ff1c7b82 */ /* 0x000ee20000000a00 */
[----:B-1----:R-:W-:-:S04]  /*10a0*/  ISETP.NE.U32.AND P0, PT, R26, RZ, PT ;  /* 0x000000ff1a00720c */ /* 0x002fc80003f05070 */
[----:B------:R-:W-:-:S13]  /*10b0*/  ISETP.NE.AND.EX P0, PT, R27, RZ, PT, P0 ;  /* 0x000000ff1b00720c */ /* 0x000fda0003f05300 */
[----:B--23--:R-:W-:Y:S05]  /*10c0*/  @!P0 BRA `(.L_x_14) ;  /* 0x0000000000288947 */ /* 0x00cfea0003800000 */
[----:B0-----:R-:W0:Y:S02]  /*10d0*/  LDC R13, c[0x0][0x634] ;  /* 0x00018d00ff0d7b82 */ /* 0x001e240000000800 */
[----:B0-----:R-:W-:-:S05]  /*10e0*/  IADD3 R13, P0, R18, R13, RZ ;  /* 0x0000000d120d7210 */ /* 0x001fca0007f1e0ff */
[----:B------:R-:W-:-:S04]  /*10f0*/  IMAD.X R15, RZ, RZ, R17, P0 ;  /* 0x000000ffff0f7224 */ /* 0x000fc800000e0611 */
[----:B------:R-:W-:-:S04]  /*1100*/  IMAD.WIDE.U32 R8, R15, R26, RZ ;  /* 0x0000001a0f087225 */ /* 0x000fc800078e00ff */
[----:B------:R-:W-:-:S04]  /*1110*/  IMAD.WIDE.U32 R10, P0, R13, R27, R8 ;  /* 0x0000001b0d0a7225 */ /* 0x000fc80007800008 */
[----:B------:R-:W-:-:S04]  /*1120*/  IMAD.WIDE.U32 R8, R13, R26, RZ ;  /* 0x0000001a0d087225 */ /* 0x000fc800078e00ff */
[----:B------:R-:W-:Y:S01]  /*1130*/  IMAD.X R13, RZ, RZ, RZ, P0 ;  /* 0x000000ffff0d7224 */ /* 0x000fe200000e06ff */
[----:B------:R-:W-:Y:S01]  /*1140*/  IADD3 RZ, P0, R9, R10, RZ ;  /* 0x0000000a09ff7210 */ /* 0x000fe20007f1e0ff */
[----:B------:R-:W-:-:S04]  /*1150*/  IMAD.MOV.U32 R12, RZ, RZ, R11 ;  /* 0x000000ffff0c7224 */ /* 0x000fc800078e000b */
[----:B------:R-:W-:-:S08]  /*1160*/  IMAD.WIDE.U32.X R8, R15, R27, R12, P0 ;  /* 0x0000001b0f087225 */ /* 0x000fd000000e040c */
.L_x_14:
[----:B------:R-:W1:Y:S01]  /*1170*/  LDC.64 R32, c[0x0][0x640] ;  /* 0x00019000ff207b82 */ /* 0x000e620000000a00 */
[-C--:B------:R-:W-:Y:S01]  /*1180*/  SHF.R.U64 R30, R8, R2.reuse, R9 ;  /* 0x00000002081e7219 */ /* 0x080fe20000001209 */
[----:B------:R-:W-:Y:S01]  /*1190*/  IMAD.MOV.U32 R19, RZ, RZ, R17 ;  /* 0x000000ffff137224 */ /* 0x000fe200078e0011 */
[----:B------:R-:W-:Y:S01]  /*11a0*/  SHF.R.U32.HI R2, RZ, R2, R9 ;  /* 0x00000002ff027219 */ /* 0x000fe20000011609 */
[----:B------:R-:W-:Y:S01]  /*11b0*/  IMAD.MOV.U32 R26, RZ, RZ, 0x1 ;  /* 0x00000001ff1a7424 */ /* 0x000fe200078e00ff */
[----:B------:R-:W-:-:S03]  /*11c0*/  IADD3 R11, P0, RZ, -R30, RZ ;  /* 0x8000001eff0b7210 */ /* 0x000fc60007f1e0ff */
[----:B------:R-:W2:Y:S02]  /*11d0*/  LDC R10, c[0x0][0x618] ;  /* 0x00018600ff0a7b82 */ /* 0x000ea40000000800 */
[----:B------:R-:W-:-:S04]  /*11e0*/  IMAD.X R9, RZ, RZ, ~R2, P0 ;  /* 0x000000ffff097224 */ /* 0x000fc800000e0e02 */
[-C--:B------:R-:W-:Y:S02]  /*11f0*/  IMAD R2, R9, R28.reuse, RZ ;  /* 0x0000001c09027224 */ /* 0x080fe400078e02ff */
[----:B0-----:R-:W0:Y:S01]  /*1200*/  LDC R13, c[0x0][0x608] ;  /* 0x00018200ff0d7b82 */ /* 0x001e220000000800 */
[----:B------:R-:W-:-:S04]  /*1210*/  IMAD.WIDE.U32 R8, R11, R28, R18 ;  /* 0x0000001c0b087225 */ /* 0x000fc800078e0012 */
[----:B------:R-:W-:Y:S02]  /*1220*/  IMAD R11, R11, R29, R2 ;  /* 0x0000001d0b0b7224 */ /* 0x000fe400078e0202 */
[----:B------:R-:W-:Y:S01]  /*1230*/  IMAD.MOV.U32 R2, RZ, RZ, -0x1 ;  /* 0xffffffffff027424 */ /* 0x000fe200078e00ff */
[----:B------:R-:W3:Y:S01]  /*1240*/  LDC R31, c[0x0][0x658] ;  /* 0x00019600ff1f7b82 */ /* 0x000ee20000000800 */
[----:B------:R-:W-:Y:S01]  /*1250*/  IMAD.IADD R9, R9, 0x1, R11 ;  /* 0x0000000109097824 */ /* 0x000fe200078e020b */
[----:B-1----:R-:W-:-:S04]  /*1260*/  ISETP.NE.U32.AND P0, PT, R32, RZ, PT ;  /* 0x000000ff2000720c */ /* 0x002fc80003f05070 */
[----:B------:R-:W-:Y:S02]  /*1270*/  ISETP.NE.AND.EX P0, PT, R33, RZ, PT, P0 ;  /* 0x000000ff2100720c */ /* 0x000fe40003f05300 */
[----:B------:R-:W1:Y:S01]  /*1280*/  LDC R29, c[0x0][0x600] ;  /* 0x00018000ff1d7b82 */ /* 0x000e620000000800 */
[-CC-:B--2---:R-:W-:Y:S02]  /*1290*/  SHF.R.U64 R27, R8, R10.reuse, R9.reuse ;  /* 0x0000000a081b7219 */ /* 0x184fe40000001209 */
[----:B------:R-:W-:-:S05]  /*12a0*/  SHF.R.U32.HI R8, RZ, R10, R9 ;  /* 0x0000000aff087219 */ /* 0x000fca0000011609 */
[----:B------:R-:W2:Y:S01]  /*12b0*/  LDC R22, c[0x0][0x648] ;  /* 0x00019200ff167b82 */ /* 0x000ea20000000800 */
[-CC-:B0-----:R-:W-:Y:S02]  /*12c0*/  SHF.R.U64 R34, R27, R13.reuse, R8.reuse ;  /* 0x0000000d1b227219 */ /* 0x181fe40000001208 */
[----:B------:R-:W-:-:S05]  /*12d0*/  SHF.R.U32.HI R8, RZ, R13, R8 ;  /* 0x0000000dff087219 */ /* 0x000fca0000011608 */
[----:B------:R-:W0:Y:S01]  /*12e0*/  LDC R24, c[0x0][0x638] ;  /* 0x00018e00ff187b82 */ /* 0x000e220000000800 */
[-CC-:B---3--:R-:W-:Y:S02]  /*12f0*/  SHF.R.U64 R36, R34, R31.reuse, R8.reuse ;  /* 0x0000001f22247219 */ /* 0x188fe40000001208 */
[-C--:B------:R-:W-:Y:S02]  /*1300*/  SHF.L.U32 R2, R2, R31.reuse, RZ ;  /* 0x0000001f02027219 */ /* 0x080fe400000006ff */
[----:B------:R-:W-:Y:S01]  /*1310*/  SHF.R.U32.HI R9, RZ, R31, R8 ;  /* 0x0000001fff097219 */ /* 0x000fe20000011608 */
[----:B------:R-:W-:Y:S01]  /*1320*/  IMAD.MOV.U32 R8, RZ, RZ, R36 ;  /* 0x000000ffff087224 */ /* 0x000fe200078e0024 */
[----:B------:R-:W-:Y:S01]  /*1330*/  LOP3.LUT R15, RZ, R2, RZ, 0x33, !PT ;  /* 0x00000002ff0f7212 */ /* 0x000fe200078e33ff */
[----:B------:R-:W3:Y:S01]  /*1340*/  LDC R28, c[0x0][0x610] ;  /* 0x00018400ff1c7b82 */ /* 0x000ee20000000800 */
[----:B------:R-:W-:Y:S05]  /*1350*/  @!P0 BRA `(.L_x_15) ;  /* 0x0000000000288947 */ /* 0x000fea0003800000 */
[----:B------:R-:W4:Y:S02]  /*1360*/  LDC R13, c[0x0][0x64c] ;  /* 0x00019300ff0d7b82 */ /* 0x000f240000000800 */
[----:B----4-:R-:W-:-:S05]  /*1370*/  IADD3 R13, P0, R36, R13, RZ ;  /* 0x0000000d240d7210 */ /* 0x010fca0007f1e0ff */
        /* <DEDUP_REMOVED lines=8> */
.L_x_15:
[----:B--2---:R-:W-:Y:S01]  /*1400*/  SHF.R.U64 R7, R8, R22, R9 ;  /* 0x0000001608077219 */ /* 0x004fe20000001209 */
[----:B-1----:R-:W-:Y:S01]  /*1410*/  VIADD R8, R29, 0xffffffff ;  /* 0xffffffff1d087836 */ /* 0x002fe20000000000 */
[----:B------:R-:W-:Y:S01]  /*1420*/  SHF.L.U32 R2, R26, R31, RZ ;  /* 0x0000001f1a027219 */ /* 0x000fe200000006ff */
[----:B------:R-:W-:Y:S01]  /*1430*/  @P1 IMAD R21, R25, R20, R6 ;  /* 0x0000001419151224 */ /* 0x000fe200078e0206 */
[----:B------:R-:W-:Y:S01]  /*1440*/  LOP3.LUT R15, R34, R15, RZ, 0xc0, !PT ;  /* 0x0000000f220f7212 */ /* 0x000fe200078ec0ff */
[----:B------:R-:W-:Y:S01]  /*1450*/  IMAD.MOV R9, RZ, RZ, -R7 ;  /* 0x000000ffff097224 */ /* 0x000fe200078e0a07 */
[----:B------:R-:W-:-:S03]  /*1460*/  LOP3.LUT R8, R27, R8, RZ, 0xc0, !PT ;  /* 0x000000081b087212 */ /* 0x000fc600078ec0ff */
[----:B------:R-:W-:Y:S02]  /*1470*/  IMAD R6, R2, R7, R15 ;  /* 0x0000000702067224 */ /* 0x000fe400078e020f */
[----:B0-----:R-:W-:Y:S02]  /*1480*/  IMAD R2, R9, R24, R36 ;  /* 0x0000001809027224 */ /* 0x001fe400078e0224 */
[----:B---3--:R-:W-:Y:S02]  /*1490*/  IMAD R19, R6, R28, R21 ;  /* 0x0000001c06137224 */ /* 0x008fe400078e0215 */
[----:B------:R-:W-:Y:S02]  /*14a0*/  IMAD R2, R2, R29, R8 ;  /* 0x0000001d02027224 */ /* 0x000fe400078e0208 */
[----:B------:R-:W-:-:S03]  /*14b0*/  IMAD.MOV.U32 R6, RZ, RZ, 0x1 ;  /* 0x00000001ff067424 */ /* 0x000fc600078e00ff */
[----:B------:R-:W-:Y:S02]  /*14c0*/  SEL R22, R2, R19, !P1 ;  /* 0x0000001302167207 */ /* 0x000fe40004800000 */
[----:B------:R-:W-:Y:S01]  /*14d0*/  SEL R19, R19, R2, !P1 ;  /* 0x0000000213137207 */ /* 0x000fe20004800000 */
[----:B------:R-:W-:Y:S01]  /*14e0*/  IMAD.MOV.U32 R2, RZ, RZ, R30 ;  /* 0x000000ffff027224 */ /* 0x000fe200078e001e */
[----:B------:R-:W-:-:S07]  /*14f0*/  PRMT R8, R6, 0x7610, R8 ;  /* 0x0000761006087816 */ /* 0x000fce0000000008 */
.L_x_13:
[----:B------:R-:W-:Y:S05]  /*1500*/  @!P2 BRA `(.L_x_16) ;  /* 0x00000000000ca947 */ /* 0x000fea0003800000 */
[----:B------:R-:W-:Y:S01]  /*1510*/  UCGABAR_WAIT ;  /* 0x0000000000007dc7 */ /* 0x000fe20008000000 */
[----:B------:R-:W-:Y:S01]  /*1520*/  CCTL.IVALL ;  /* 0x00000000ff00798f */ /* 0x000fe20002000000 */
[----:B------:R-:W-:Y:S05]  /*1530*/  BRA `(.L_x_17) ;  /* 0x0000000000047947 */ /* 0x000fea0003800000 */
.L_x_16:
[----:B------:R-:W-:Y:S06]  /*1540*/  BAR.SYNC.DEFER_BLOCKING 0x0 ;  /* 0x0000000000007b1d */ /* 0x000fec0000010000 */
.L_x_17:
[----:B------:R-:W-:Y:S05]  /*1550*/  @!P4 BRA `(.L_x_18) ;  /* 0x00000030009cc947 */ /* 0x000fea0003800000 */
[----:B------:R-:W-:-:S13]  /*1560*/  ISETP.GT.U32.AND P0, PT, R35, 0x1, PT ;  /* 0x000000012300780c */ /* 0x000fda0003f04070 */
[----:B------:R-:W-:Y:S05]  /*1570*/  @P0 EXIT ;  /* 0x000000000000094d */ /* 0x000fea0003800000 */
.L_x_19:
[----:B------:R-:W-:-:S08]  /*1580*/  NOP ;  /* 0x0000000000007918 */ /* 0x000fd00000000000 */
[----:B------:R-:W1:Y:S02]  /*1590*/  USETMAXREG.TRY_ALLOC.CTAPOOL UP0, 0xe8 ;  /* 0x000000e8000079c8 */ /* 0x000e640008000600 */
[----:B-1----:R-:W-:-:S13]  /*15a0*/  PLOP3.LUT P0, PT, PT, PT, UP0, 0x80, 0x0 ;  /* 0x000000000000781c */ /* 0x002fda0003f0f008 */
[----:B------:R-:W-:Y:S05]  /*15b0*/  @!P0 BRA `(.L_x_19) ;  /* 0xfffffffc00f08947 */ /* 0x000fea000383ffff */
[----:B------:R-:W-:-:S13]  /*15c0*/  LOP3.LUT P0, RZ, R8, 0xff, RZ, 0xc0, !PT ;  /* 0x000000ff08ff7812 */ /* 0x000fda000780c0ff */
[----:B------:R-:W-:Y:S05]  /*15d0*/  @!P0 EXIT ;  /* 0x000000000000894d */ /* 0x000fea0003800000 */
[----:B------:R-:W1:Y:S01]  /*15e0*/  S2UR UR4, SR_CgaCtaId ;  /* 0x00000000000479c3 */ /* 0x000e620000008800 */
[----:B------:R-:W-:Y:S01]  /*15f0*/  VIADD R14, R14, 0xffffffff ;  /* 0xffffffff0e0e7836 */ /* 0x000fe20000000000 */
[CC--:B------:R-:W-:Y:S01]  /*1600*/  LEA.HI R4, R0.reuse, R3.reuse, RZ, 0x2 ;  /* 0x0000000300047211 */ /* 0x0c0fe200078f10ff */
[----:B------:R-:W-:Y:S01]  /*1610*/  UMOV UR41, 0x400 ;  /* 0x0000040000297882 */ /* 0x000fe20000000000 */
[----:B------:R-:W-:Y:S01]  /*1620*/  LEA.HI R0, R0, R3, RZ, 0x5 ;  /* 0x0000000300007211 */ /* 0x000fe200078f28ff */
[----:B------:R-:W-:Y:S01]  /*1630*/  UISETP.LT.AND UP0, UPT, UR40, 0x1, UPT ;  /* 0x000000012800788c */ /* 0x000fe2000bf01270 */
[----:B------:R-:W-:Y:S01]  /*1640*/  R2UR UR42, R14 ;  /* 0x000000000e2a72ca */ /* 0x000fe200000e0000 */
[----:B------:R-:W-:Y:S01]  /*1650*/  ULDC UR6, c[0x0][0x284] ;  /* 0x0000a10000067ab9 */ /* 0x000fe20000000800 */
[--C-:B------:R-:W-:Y:S01]  /*1660*/  SHF.R.S32.HI R60, RZ, 0x2, R4.reuse ;  /* 0x00000002ff3c7819 */ /* 0x100fe20000011404 */
[----:B------:R-:W-:Y:S01]  /*1670*/  USEL UR43, UR40, 0x1, UP0 ;  /* 0x00000001282b7887 */ /* 0x000fe20008000000 */
[----:B------:R-:W-:Y:S01]  /*1680*/  SHF.R.S32.HI R5, RZ, 0x1f, R4 ;  /* 0x0000001fff057819 */ /* 0x000fe20000011404 */
[----:B------:R-:W-:Y:S01]  /*1690*/  USHF.L.U32 UR46, UR40, 0x1, URZ ;  /* 0x00000001282e7899 */ /* 0x000fe2000800063f */
[----:B------:R-:W-:Y:S01]  /*16a0*/  LOP3.LUT R62, R4, 0xfffffffc, RZ, 0xc0, !PT ;  /* 0xfffffffc043e7812 */ /* 0x000fe200078ec0ff */
[----:B------:R-:W-:Y:S01]  /*16b0*/  UIADD3 UR43, -UR43, UR40, URZ ;  /* 0x000000282b2b7290 */ /* 0x000fe2000fffe13f */
[----:B------:R-:W-:-:S02]  /*16c0*/  LEA.HI R5, R5, R60, RZ, 0x3 ;  /* 0x0000003c05057211 */ /* 0x000fc400078f18ff */
[----:B------:R-:W-:Y:S01]  /*16d0*/  ISETP.NE.AND P0, PT, R14, RZ, PT ;  /* 0x000000ff0e00720c */ /* 0x000fe20003f05270 */
[----:B------:R-:W-:Y:S01]  /*16e0*/  IMAD.IADD R62, R3, 0x1, -R62 ;  /* 0x00000001033e7824 */ /* 0x000fe200078e0a3e */
[----:B------:R-:W-:Y:S01]  /*16f0*/  LOP3.LUT R5, R5, 0xfffffff8, RZ, 0xc0, !PT ;  /* 0xfffffff805057812 */ /* 0x000fe200078ec0ff */
[----:B------:R-:W-:Y:S01]  /*1700*/  USHF.L.U32 UR42, UR42, 0x3, URZ ;  /* 0x000000032a2a7899 */ /* 0x000fe2000800063f */
[----:B------:R-:W-:-:S03]  /*1710*/  SEL R69, RZ, 0x1, P0 ;  /* 0x00000001ff457807 */ /* 0x000fc60000000000 */
[----:B------:R-:W-:Y:S01]  /*1720*/  IMAD.IADD R60, R60, 0x1, -R5 ;  /* 0x000000013c3c7824 */ /* 0x000fe200078e0a05 */
[----:B-1----:R-:W-:Y:S01]  /*1730*/  ULEA UR41, UR4, UR41, 0x18 ;  /* 0x0000002904297291 */ /* 0x002fe2000f8ec03f */
[----:B------:R-:W-:Y:S01]  /*1740*/  SHF.R.S32.HI R5, RZ, 0x5, R0 ;  /* 0x00000005ff057819 */ /* 0x000fe20000011400 */
[----:B------:R-:W-:Y:S02]  /*1750*/  IMAD.U32 R64, RZ, RZ, UR42 ;  /* 0x0000002aff407e24 */ /* 0x000fe4000f8e00ff */
[----:B------:R-:W-:Y:S01]  /*1760*/  UIADD3 UR47, UR41, 0xf0, URZ ;  /* 0x000000f0292f7890 */ /* 0x000fe2000fffe03f */
[--C-:B------:R-:W-:Y:S01]  /*1770*/  SHF.R.S32.HI R61, RZ, 0x1f, R60.reuse ;  /* 0x0000001fff3d7819 */ /* 0x100fe2000001143c */
[----:B------:R-:W-:Y:S01]  /*1780*/  UIADD3 UR4, UR41, 0x200, URZ ;  /* 0x0000020029047890 */ /* 0x000fe2000fffe03f */
[C-C-:B------:R-:W-:Y:S01]  /*1790*/  IMAD R67, R5.reuse, -0x10, -R60.reuse ;  /* 0xfffffff005437824 */ /* 0x140fe200078e0a3c */
[----:B------:R-:W-:Y:S01]  /*17a0*/  UIADD3 UR5, UR41, 0x1c200, URZ ;  /* 0x0001c20029057890 */ /* 0x000fe2000fffe03f */
[C---:B------:R-:W-:Y:S01]  /*17b0*/  LOP3.LUT R66, R64.reuse, 0x8, RZ, 0xc0, !PT ;  /* 0x0000000840427812 */ /* 0x040fe200078ec0ff */
[----:B------:R-:W-:Y:S01]  /*17c0*/  USHF.R.U32.HI UR4, URZ, 0x4, UR4 ;  /* 0x000000043f047899 */ /* 0x000fe20008011604 */
[----:B------:R-:W-:Y:S01]  /*17d0*/  IMAD.U32 R63, RZ, RZ, UR47 ;  /* 0x0000002fff3f7e24 */ /* 0x000fe2000f8e00ff */
[----:B------:R-:W-:Y:S01]  /*17e0*/  USHF.R.U32.HI UR5, URZ, 0x4, UR5 ;  /* 0x000000043f057899 */ /* 0x000fe20008011605 */
[----:B------:R-:W-:Y:S01]  /*17f0*/  IMAD.WIDE R60, R5, 0x10, R60 ;  /* 0x00000010053c7825 */ /* 0x000fe200078e023c */
[----:B------:R-:W-:Y:S01]  /*1800*/  ULOP3.LUT UR4, UR4, 0x3fff, URZ, 0xc0, !UPT ;  /* 0x00003fff04047892 */ /* 0x000fe2000f8ec03f */
[----:B------:R-:W-:Y:S01]  /*1810*/  LOP3.LUT R64, R64, 0x8, RZ, 0xc, !PT ;  /* 0x0000000840407812 */ /* 0x000fe200078e0cff */
[----:B------:R-:W-:Y:S01]  /*1820*/  ULOP3.LUT UR5, UR5, 0x3fff, URZ, 0xc0, !UPT ;  /* 0x00003fff05057892 */ /* 0x000fe2000f8ec03f */
[----:B------:R-:W-:Y:S01]  /*1830*/  VIADD R65, R63, UR42 ;  /* 0x0000002a3f417c36 */ /* 0x000fe20008000000 */
[----:B------:R-:W-:Y:S01]  /*1840*/  LOP3.LUT R66, R66, 0x18, RZ, 0x3c, !PT ;  /* 0x0000001842427812 */ /* 0x000fe200078e3cff */
[----:B------:R-:W-:Y:S01]  /*1850*/  VIADD R67, R67, UR6 ;  /* 0x0000000643437c36 */ /* 0x000fe20008000000 */
[----:B------:R-:W-:-:S02]  /*1860*/  ULOP3.LUT UR44, UR4, 0x10000, URZ, 0xfc, !UPT ;  /* 0x00010000042c7892 */ /* 0x000fc4000f8efc3f */
[----:B------:R-:W-:-:S12]  /*1870*/  ULOP3.LUT UR45, UR5, 0x10000, URZ, 0xfc, !UPT ;  /* 0x00010000052d7892 */ /* 0x000fd8000f8efc3f */
.L_x_109:
[----:B------:R-:W-:Y:S01]  /*1880*/  SHF.L.U32 R0, R69, 0x1f, RZ ;  /* 0x0000001f45007819 */ /* 0x000fe200000006ff */
[----:B------:R-:W-:Y:S02]  /*1890*/  ULDC UR4, c[0x0][0x28c] ;  /* 0x0000a30000047ab9 */ /* 0x000fe40000000800 */
[----:B------:R-:W-:Y:S01]  /*18a0*/  ISETP.LT.AND P1, PT, RZ, UR4, PT ;  /* 0x00000004ff007c0c */ /* 0x000fe2000bf21270 */
[----:B-1----:R-:W1:Y:S02]  /*18b0*/  SYNCS.PHASECHK.TRANS64.TRYWAIT P0, [R63+UR42], R0 ;  /* 0x000000003f0075a7 */ /* 0x002e64000800016a */
[----:B-1-34-:R-:W-:Y:S10]  /*18c0*/  @!P0 BRA `(.L_x_20) ;  /* 0x00000044007c8947 */ /* 0x01aff40003800000 */
.L_x_141:
[----:B------:R-:W-:Y:S05]  /*18d0*/  @P1 BRA `(.L_x_21) ;  /* 0x0000000000401947 */ /* 0x000fea0003800000 */
[----:B-1----:R-:W-:Y:S01]  /*18e0*/  MOV R0, 0x0 ;  /* 0x0000000000007802 */ /* 0x002fe20000000f00 */
[----:B------:R-:W-:Y:S01]  /*18f0*/  ULDC.64 UR4, c[0x4][0x68] ;  /* 0x01001a0000047ab9 */ /* 0x000fe20000000a00 */
[----:B------:R-:W-:Y:S01]  /*1900*/  ULDC.64 UR6, c[0x4][0x8] ;  /* 0x0100020000067ab9 */ /* 0x000fe20000000a00 */
[----:B------:R-:W-:Y:S01]  /*1910*/  IMAD.U32 R4, RZ, RZ, UR4 ;  /* 0x00000004ff047e24 */ /* 0x000fe2000f8e00ff */
[----:B------:R1:W2:Y:S01]  /*1920*/  LDC.64 R14, c[0x4][R0] ;  /* 0x01000000000e7b82 */ /* 0x0002a20000000a00 */
[----:B------:R-:W-:Y:S01]  /*1930*/  IMAD.U32 R5, RZ, RZ, UR5 ;  /* 0x00000005ff057e24 */ /* 0x000fe2000f8e00ff */
[----:B------:R-:W-:Y:S01]  /*1940*/  ULDC.64 UR4, c[0x4][0x70] ;  /* 0x01001c0000047ab9 */ /* 0x000fe20000000a00 */
[----:B------:R-:W-:Y:S02]  /*1950*/  IMAD.U32 R10, RZ, RZ, UR6 ;  /* 0x00000006ff0a7e24 */ /* 0x000fe4000f8e00ff */
[----:B------:R-:W-:Y:S02]  /*1960*/  IMAD.U32 R6, RZ, RZ, UR4 ;  /* 0x00000004ff067e24 */ /* 0x000fe4000f8e00ff */
[----:B------:R-:W-:-:S02]  /*1970*/  IMAD.U32 R7, RZ, RZ, UR5 ;  /* 0x00000005ff077e24 */ /* 0x000fc4000f8e00ff */
[----:B------:R-:W-:Y:S02]  /*1980*/  IMAD.U32 R11, RZ, RZ, UR7 ;  /* 0x00000007ff0b7e24 */ /* 0x000fe4000f8e00ff */
[----:B------:R-:W-:Y:S02]  /*1990*/  IMAD.MOV.U32 R8, RZ, RZ, 0x1e1 ;  /* 0x000001e1ff087424 */ /* 0x000fe400078e00ff */
[----:B0-----:R-:W-:Y:S02]  /*19a0*/  IMAD.MOV.U32 R12, RZ, RZ, 0x1 ;  /* 0x00000001ff0c7424 */ /* 0x001fe400078e00ff */
[----:B-1----:R-:W-:-:S07]  /*19b0*/  IMAD.MOV.U32 R13, RZ, RZ, RZ ;  /* 0x000000ffff0d7224 */ /* 0x002fce00078e00ff */
[----:B------:R-:W-:-:S07]  /*19c0*/  LEPC R20, `(.L_x_21) ;  /* 0x000000001014794e */ /* 0x000fce0000000000 */
[----:B--2--5:R-:W-:Y:S05]  /*19d0*/  CALL.ABS.NOINC R14 ;  /* 0x000000000e007343 */ /* 0x024fea0003c00000 */
.L_x_21:
[----:B-1----:R-:W-:-:S04]  /*19e0*/  LOP3.LUT R0, R16, 0x1, RZ, 0xfc, !PT ;  /* 0x0000000110007812 */ /* 0x002fc800078efcff */
[----:B------:R-:W-:-:S13]  /*19f0*/  ISETP.NE.AND P0, PT, R0, 0x3, PT ;  /* 0x000000030000780c */ /* 0x000fda0003f05270 */
[----:B------:R-:W-:Y:S05]  /*1a00*/  @!P0 BRA `(.L_x_22) ;  /* 0x0000000000048947 */ /* 0x000fea0003800000 */
[----:B------:R-:W-:Y:S01]  /*1a10*/  BPT.TRAP 0x1 ;  /* 0x000000040000795c */ /* 0x000fe20000300000 */
.L_x_22:
[----:B------:R-:W-:Y:S02]  /*1a20*/  IMAD.U32 R3, RZ, RZ, UR38 ;  /* 0x00000026ff037e24 */ /* 0x000fe4000f8e00ff */
[----:B------:R-:W-:-:S03]  /*1a30*/  IMAD.U32 R0, RZ, RZ, UR39 ;  /* 0x00000027ff007e24 */ /* 0x000fc6000f8e00ff */
[----:B------:R-:W-:Y:S02]  /*1a40*/  LEA R3, R3, UR41, 0x3 ;  /* 0x0000002903037c11 */ /* 0x000fe4000f8e18ff */
[----:B------:R-:W-:-:S04]  /*1a50*/  SHF.L.U32 R0, R0, 0x1f, RZ ;  /* 0x0000001f00007819 */ /* 0x000fc800000006ff */
[----:B------:R1:W2:Y:S01]  /*1a60*/  SYNCS.PHASECHK.TRANS64.TRYWAIT P1, [R3+URZ], R0 ;  /* 0x00000000030075a7 */ /* 0x0002a2000802017f */
[----:B------:R-:W-:Y:S05]  /*1a70*/  @!P0 BRA `(.L_x_23) ;  /* 0x0000000000048947 */ /* 0x000fea0003800000 */
[----:B------:R-:W-:Y:S01]  /*1a80*/  BPT.TRAP 0x1 ;  /* 0x000000040000795c */ /* 0x000fe20000300000 */
.L_x_23:
[----:B--2---:R-:W-:Y:S05]  /*1a90*/  @P1 BRA `(.L_x_24) ;  /* 0x0000000000081947 */ /* 0x004fea0003800000 */
[----:B------:R-:W2:Y:S02]  /*1aa0*/  SYNCS.PHASECHK.TRANS64.TRYWAIT P1, [R3+URZ], R0 ;  /* 0x00000000030075a7 */ /* 0x000ea4000802017f */
[----:B--2---:R-:W-:Y:S05]  /*1ab0*/  @!P1 BRA `(.L_x_25) ;  /* 0x0000004400149947 */ /* 0x004fea0003800000 */
.L_x_24:
[----:B------:R-:W-:Y:S05]  /*1ac0*/  WARPSYNC.ALL ;  /* 0x0000000000007948 */ /* 0x000fea0003800000 */
[----:B------:R-:W-:Y:S01]  /*1ad0*/  ULEA UR8, UR38, UR44, 0x9 ;  /* 0x0000002c26087291 */ /* 0x000fe2000f8e483f */
[----:B------:R-:W-:Y:S01]  /*1ae0*/  WARPGROUP.ARRIVE ;  /* 0x00000000000079c5 */ /* 0x000fe20000000000 */
[----:B------:R-:W-:Y:S01]  /*1af0*/  ULEA UR9, UR38, UR45, 0x9 ;  /* 0x0000002d26097291 */ /* 0x000fe2000f8e483f */
[----:B-12---:R-:W-:Y:S01]  /*1b00*/  IMAD.U32 R0, RZ, RZ, UR43 ;  /* 0x0000002bff007e24 */ /* 0x006fe2000f8e00ff */
[----:B------:R-:W-:Y:S01]  /*1b10*/  UMOV UR5, 0x40000040 ;  /* 0x4000004000057882 */ /* 0x000fe20000000000 */
[----:B------:R-:W-:-:S02]  /*1b20*/  UMOV UR7, 0x40000040 ;  /* 0x4000004000077882 */ /* 0x000fc40000000000 */
[----:B------:R-:W-:Y:S01]  /*1b30*/  UMOV UR4, UR8 ;  /* 0x0000000800047c82 */ /* 0x000fe20008000000 */
[----:B------:R-:W-:Y:S01]  /*1b40*/  ISETP.GE.AND P1, PT, R0, 0x1, PT ;  /* 0x000000010000780c */ /* 0x000fe20003f26270 */
[----:B------:R-:W-:Y:S02]  /*1b50*/  UMOV UR6, UR9 ;  /* 0x0000000900067c82 */ /* 0x000fe40008000000 */
[----:B------:R-:W-:Y:S01]  /*1b60*/  IGMMA.64x64x32.S8.S8 R24, gdesc[UR4], RZ, !UPT, gsb0 ;  /* 0x01e00000041879f1 */ /* 0x000fe2000c0410ff */
[----:B------:R-:W-:Y:S02]  /*1b70*/  UIADD3 UR4, UR8, 0x2, URZ ;  /* 0x0000000208047890 */ /* 0x000fe4000fffe03f */
[----:B------:R-:W-:Y:S01]  /*1b80*/  UIADD3 UR6, UR9, 0x2, URZ ;  /* 0x0000000209067890 */ /* 0x000fe2000fffe03f */
[----:B------:R-:W-:Y:S01]  /*1b90*/  UMOV UR5, 0x40000040 ;  /* 0x4000004000057882 */ /* 0x000fe20000000000 */
[----:B------:R-:W-:Y:S01]  /*1ba0*/  UMOV UR7, 0x40000040 ;  /* 0x4000004000077882 */ /* 0x000fe20000000000 */
[----:B------:R-:W-:-:S02]  /*1bb0*/  WARPGROUP.DEPBAR.LE gsb0, 0x0 ;  /* 0x00008000000079c5 */ /* 0x000fc40000010000 */
[----:B------:R-:W-:-:S06]  /*1bc0*/  WARPGROUP.ARRIVE ;  /* 0x00000000000079c5 */ /* 0x000fcc0000000000 */
[----:B------:R-:W-:Y:S01]  /*1bd0*/  IGMMA.64x64x32.S8.S8 R24, gdesc[UR4], R24, gsb0 ;  /* 0x01e00000041879f1 */ /* 0x000fe20008041018 */
[----:B------:R-:W-:Y:S02]  /*1be0*/  UIADD3 UR4, UR8, 0x4, URZ ;  /* 0x0000000408047890 */ /* 0x000fe4000fffe03f */
[----:B------:R-:W-:Y:S01]  /*1bf0*/  UIADD3 UR6, UR9, 0x4, URZ ;  /* 0x0000000409067890 */ /* 0x000fe2000fffe03f */
[----:B------:R-:W-:Y:S01]  /*1c00*/  UMOV UR5, 0x40000040 ;  /* 0x4000004000057882 */ /* 0x000fe20000000000 */
[----:B------:R-:W-:Y:S01]  /*1c10*/  UMOV UR7, 0x40000040 ;  /* 0x4000004000077882 */ /* 0x000fe20000000000 */
[----:B------:R-:W-:Y:S02]  /*1c20*/  WARPGROUP.DEPBAR.LE gsb0, 0x0 ;  /* 0x00008000000079c5 */ /* 0x000fe40000010000 */
        /* <DEDUP_REMOVED lines=8> */
[----:B------:R-:W-:Y:S03]  /*1cb0*/  IGMMA.64x64x32.S8.S8 R24, gdesc[UR4], R24, gsb0 ;  /* 0x01e00000041879f1 */ /* 0x000fe60008041018 */
[----:B------:R-:W-:Y:S02]  /*1cc0*/  WARPGROUP.DEPBAR.LE gsb0, 0x0 ;  /* 0x00008000000079c5 */ /* 0x000fe40000010000 */
[----:B------:R-:W-:Y:S05]  /*1cd0*/  @!P1 BRA `(.L_x_26) ;  /* 0x0000000400149947 */ /* 0x000fea0003800000 */
[----:B------:R-:W-:Y:S01]  /*1ce0*/  UIADD3 UR4, UR38, 0x1, URZ ;  /* 0x0000000126047890 */ /* 0x000fe2000fffe03f */
[----:B------:R-:W-:Y:S02]  /*1cf0*/  IMAD.U32 R0, RZ, RZ, UR43 ;  /* 0x0000002bff007e24 */ /* 0x000fe4000f8e00ff */
[----:B------:R-:W-:Y:S01]  /*1d00*/  IMAD.U32 R3, RZ, RZ, UR38 ;  /* 0x00000026ff037e24 */ /* 0x000fe2000f8e00ff */
[----:B------:R-:W-:-:S04]  /*1d10*/  UISETP.NE.AND UP0, UPT, UR4, 0xe, UPT ;  /* 0x0000000e0400788c */ /* 0x000fc8000bf05270 */
[----:B------:R-:W-:Y:S02]  /*1d20*/  USEL UR5, URZ, 0x1, UP0 ;  /* 0x000000013f057887 */ /* 0x000fe40008000000 */
[----:B------:R-:W-:Y:S02]  /*1d30*/  USEL UR8, UR4, URZ, UP0 ;  /* 0x0000003f04087287 */ /* 0x000fe40008000000 */
[----:B------:R-:W-:-:S06]  /*1d40*/  ULOP3.LUT UR5, UR39, UR5, URZ, 0x3c, !UPT ;  /* 0x0000000527057292 */ /* 0x000fcc000f8e3c3f */
[----:B------:R-:W-:-:S07]  /*1d50*/  IMAD.U32 R6, RZ, RZ, UR5 ;  /* 0x00000005ff067e24 */ /* 0x000fce000f8e00ff */
.L_x_33:
[----:B------:R-:W-:Y:S05]  /*1d60*/  @!P0 BRA `(.L_x_27) ;  /* 0x0000000000048947 */ /* 0x000fea0003800000 */
[----:B------:R-:W-:Y:S01]  /*1d70*/  BPT.TRAP 0x1 ;  /* 0x000000040000795c */ /* 0x000fe20000300000 */
.L_x_27:
[----:B------:R-:W-:Y:S01]  /*1d80*/  ULEA UR4, UR8, UR41, 0x3 ;  /* 0x0000002908047291 */ /* 0x000fe2000f8e183f */
[----:B------:R-:W-:-:S08]  /*1d90*/  SHF.L.U32 R4, R6, 0x1f, RZ ;  /* 0x0000001f06047819 */ /* 0x000fd000000006ff */
[----:B------:R1:W2:Y:S01]  /*1da0*/  SYNCS.PHASECHK.TRANS64.TRYWAIT P1, [UR4], R4 ;  /* 0x00000004ff0075a7 */ /* 0x0002a20008020144 */
[----:B------:R-:W-:Y:S05]  /*1db0*/  @!P0 BRA `(.L_x_28) ;  /* 0x0000000000048947 */ /* 0x000fea0003800000 */
[----:B------:R-:W-:Y:S01]  /*1dc0*/  BPT.TRAP 0x1 ;  /* 0x000000040000795c */ /* 0x000fe20000300000 */
.L_x_28:
[----:B--2---:R-:W-:Y:S05]  /*1dd0*/  @P1 BRA `(.L_x_29) ;  /* 0x0000000000081947 */ /* 0x004fea0003800000 */
[----:B------:R-:W2:Y:S02]  /*1de0*/  SYNCS.PHASECHK.TRANS64.TRYWAIT P1, [UR4], R4 ;  /* 0x00000004ff0075a7 */ /* 0x000ea40008020144 */
[----:B--2---:R-:W-:Y:S05]  /*1df0*/  @!P1 BRA `(.L_x_30) ;  /* 0x0000004000589947 */ /* 0x004fea0003800000 */
.L_x_29:
[----:B------:R-:W-:Y:S01]  /*1e00*/  ULEA UR9, UR8, UR44, 0x9 ;  /* 0x0000002c08097291 */ /* 0x000fe2000f8e483f */
[----:B------:R-:W-:Y:S01]  /*1e10*/  WARPGROUP.ARRIVE ;  /* 0x00000000000079c5 */ /* 0x000fe20000000000 */
[----:B------:R-:W-:Y:S01]  /*1e20*/  ULEA UR10, UR8, UR45, 0x9 ;  /* 0x0000002d080a7291 */ /* 0x000fe2000f8e483f */
[----:B------:R-:W-:Y:S01]  /*1e30*/  UMOV UR5, 0x40000040 ;  /* 0x4000004000057882 */ /* 0x000fe20000000000 */
[----:B------:R-:W-:-:S03]  /*1e40*/  UMOV UR7, 0x40000040 ;  /* 0x4000004000077882 */ /* 0x000fc60000000000 */
[----:B------:R-:W-:Y:S02]  /*1e50*/  UMOV UR4, UR9 ;  /* 0x0000000900047c82 */ /* 0x000fe40008000000 */
[----:B------:R-:W-:Y:S02]  /*1e60*/  UMOV UR6, UR10 ;  /* 0x0000000a00067c82 */ /* 0x000fe40008000000 */
[----:B------:R-:W-:Y:S01]  /*1e70*/  IGMMA.64x64x32.S8.S8 R24, gdesc[UR4], R24, gsb0 ;  /* 0x01e00000041879f1 */ /* 0x000fe20008041018 */
        /* <DEDUP_REMOVED lines=23> */
[----:B------:R-:W-:Y:S01]  /*1ff0*/  BPT.TRAP 0x1 ;  /* 0x000000040000795c */ /* 0x000fe20000300000 */
.L_x_31:
[----:B------:R-:W-:-:S13]  /*2000*/  ISETP.NE.AND P1, PT, R57, RZ, PT ;  /* 0x000000ff3900720c */ /* 0x000fda0003f25270 */
[----:B-12---:R-:W-:-:S05]  /*2010*/  @P1 LEA R4, R3, UR41, 0x3 ;  /* 0x0000002903041c11 */ /* 0x006fca000f8e18ff */
[----:B------:R-:W-:-:S05]  /*2020*/  @P1 VIADD R5, R4, 0x70 ;  /* 0x0000007004051836 */ /* 0x000fca0000000000 */
[----:B------:R-:W-:-:S04]  /*2030*/  @P1 PRMT R5, R56, 0x654, R5 ;  /* 0x0000065438051816 */ /* 0x000fc80000000005 */
[----:B------:R1:W-:Y:S01]  /*2040*/  @P1 SYNCS.ARRIVE.TRANS64.RED.A1T0 RZ, [R5+URZ], RZ ;  /* 0x000000ff05ff19a7 */ /* 0x0003e2000810043f */
[----:B------:R-:W-:-:S13]  /*2050*/  ISETP.GT.U32.AND P1, PT, R16, 0x1, PT ;  /* 0x000000011000780c */ /* 0x000fda0003f24070 */
[----:B-1----:R-:W-:Y:S05]  /*2060*/  @P1 BRA `(.L_x_32) ;  /* 0x0000000000041947 */ /* 0x002fea0003800000 */
[----:B------:R-:W-:Y:S01]  /*2070*/  BPT.TRAP 0x1 ;  /* 0x000000040000795c */ /* 0x000fe20000300000 */
.L_x_32:
[----:B------:R-:W-:Y:S01]  /*2080*/  UIADD3 UR8, UR8, 0x1, URZ ;  /* 0x0000000108087890 */ /* 0x000fe2000fffe03f */
[C---:B------:R-:W-:Y:S01]  /*2090*/  ISETP.GT.AND P2, PT, R0.reuse, 0x1, PT ;  /* 0x000000010000780c */ /* 0x040fe20003f44270 */
[----:B------:R-:W-:Y:S02]  /*20a0*/  VIADD R3, R3, 0x1 ;  /* 0x0000000103037836 */ /* 0x000fe40000000000 */
[----:B------:R-:W-:Y:S01]  /*20b0*/  UISETP.NE.AND UP0, UPT, UR8, 0xe, UPT ;  /* 0x0000000e0800788c */ /* 0x000fe2000bf05270 */
[----:B------:R-:W-:Y:S02]  /*20c0*/  VIADD R0, R0, 0xffffffff ;  /* 0xffffffff00007836 */ /* 0x000fe40000000000 */
[C---:B------:R-:W-:Y:S01]  /*20d0*/  ISETP.NE.AND P1, PT, R3.reuse, 0xe, PT ;  /* 0x0000000e0300780c */ /* 0x040fe20003f25270 */
[----:B------:R-:W-:Y:S02]  /*20e0*/  USEL UR4, URZ, 0x1, UP0 ;  /* 0x000000013f047887 */ /* 0x000fe40008000000 */
[----:B------:R-:W-:Y:S01]  /*20f0*/  USEL UR8, UR8, URZ, UP0 ;  /* 0x0000003f08087287 */ /* 0x000fe20008000000 */
[----:B------:R-:W-:-:S03]  /*2100*/  SEL R3, R3, RZ, P1 ;  /* 0x000000ff03037207 */ /* 0x000fc60000800000 */
[----:B------:R-:W-:Y:S01]  /*2110*/  LOP3.LUT R6, R6, UR4, RZ, 0x3c, !PT ;  /* 0x0000000406067c12 */ /* 0x000fe2000f8e3cff */
[----:B------:R-:W-:Y:S07]  /*2120*/  @P2 BRA `(.L_x_33) ;  /* 0xfffffffc000c2947 */ /* 0x000fee000383ffff */
.L_x_26:
[----:B------:R-:W1:Y:S01]  /*2130*/  LDC R0, c[0x0][0x28c] ;  /* 0x0000a300ff007b82 */ /* 0x000e620000000800 */
[----:B------:R2:W-:Y:S01]  /*2140*/  SYNCS.ARRIVE.TRANS64.A1T0 RZ, [R64+UR47], RZ ;  /* 0x000000ff40ff79a7 */ /* 0x0005e2000810002f */
[----:B-1----:R-:W-:-:S13]  /*2150*/  ISETP.GE.AND P1, PT, R0, 0x1, PT ;  /* 0x000000010000780c */ /* 0x002fda0003f26270 */
[----:B--2---:R-:W-:Y:S05]  /*2160*/  @!P1 BRA `(.L_x_34) ;  /* 0x00000000004c9947 */ /* 0x004fea0003800000 */
[----:B------:R-:W-:Y:S05]  /*2170*/  @!P0 BRA `(.L_x_35) ;  /* 0x0000000000048947 */ /* 0x000fea0003800000 */
[----:B------:R-:W-:Y:S01]  /*2180*/  BPT.TRAP 0x1 ;  /* 0x000000040000795c */ /* 0x000fe20000300000 */
.L_x_35:
[----:B------:R-:W-:Y:S01]  /*2190*/  ISETP.NE.AND P0, PT, R57, RZ, PT ;  /* 0x000000ff3900720c */ /* 0x000fe20003f05270 */
[----:B------:R-:W-:Y:S01]  /*21a0*/  BSSY B0, `(.L_x_36) ;  /* 0x000000d000007945 */ /* 0x000fe20003800000 */
[----:B------:R-:W-:-:S11]  /*21b0*/  ISETP.GT.U32.AND P1, PT, R16, 0x1, PT ;  /* 0x000000011000780c */ /* 0x000fd60003f24070 */
[----:B------:R-:W-:Y:S05]  /*21c0*/  @!P0 BRA `(.L_x_37) ;  /* 0x0000000000288947 */ /* 0x000fea0003800000 */
[----:B------:R-:W-:-:S04]  /*21d0*/  UIADD3 UR6, UR43, UR38, URZ ;  /* 0x000000262b067290 */ /* 0x000fc8000fffe03f */
[----:B------:R-:W-:-:S04]  /*21e0*/  USHF.R.U32.HI UR4, URZ, 0x1, UR6 ;  /* 0x000000013f047899 */ /* 0x000fc80008011606 */
[----:B------:R-:W-:-:S04]  /*21f0*/  UIMAD.WIDE.U32 UR4, UR4, -0x6db6db6d, URZ ;  /* 0x92492493040478a5 */ /* 0x000fc8000f8e003f */
[----:B------:R-:W-:-:S04]  /*2200*/  USHF.R.U32.HI UR4, URZ, 0x2, UR5 ;  /* 0x000000023f047899 */ /* 0x000fc80008011605 */
[----:B------:R-:W-:-:S04]  /*2210*/  UIMAD UR6, UR4, -0xe, UR6 ;  /* 0xfffffff2040678a4 */ /* 0x000fc8000f8e0206 */
[----:B------:R-:W-:-:S04]  /*2220*/  ULEA UR6, UR6, UR41, 0x3 ;  /* 0x0000002906067291 */ /* 0x000fc8000f8e183f */
[----:B------:R-:W-:-:S06]  /*2230*/  UIADD3 UR6, UR6, 0x70, URZ ;  /* 0x0000007006067890 */ /* 0x000fcc000fffe03f */
[----:B------:R-:W-:-:S05]  /*2240*/  IMAD.U32 R3, RZ, RZ, UR6 ;  /* 0x00000006ff037e24 */ /* 0x000fca000f8e00ff */
[----:B------:R-:W-:-:S04]  /*2250*/  PRMT R0, R56, 0x654, R3 ;  /* 0x0000065438007816 */ /* 0x000fc80000000003 */
[----:B------:R1:W-:Y:S03]  /*2260*/  SYNCS.ARRIVE.TRANS64.RED.A1T0 RZ, [R0+URZ], RZ ;  /* 0x000000ff00ff79a7 */ /* 0x0003e6000810043f */
.L_x_37:
[----:B------:R-:W-:Y:S05]  /*2270*/  BSYNC B0 ;  /* 0x0000000000007941 */ /* 0x000fea0003800000 */
.L_x_36:
[----:B------:R-:W-:Y:S05]  /*2280*/  @P1 BRA `(.L_x_34) ;  /* 0x0000000000041947 */ /* 0x000fea0003800000 */
[----:B------:R-:W-:Y:S01]  /*2290*/  BPT.TRAP 0x1 ;  /* 0x000000040000795c */ /* 0x000fe20000300000 */
.L_x_34:
[----:B-1----:R-:W-:Y:S01]  /*22a0*/  SHF.L.U32 R0, R69, 0x1f, RZ ;  /* 0x0000001f45007819 */ /* 0x002fe200000006ff */
[----:B------:R-:W-:Y:S01]  /*22b0*/  UIADD3 UR38, UR46, UR38, URZ ;  /* 0x000000262e267290 */ /* 0x000fe2000fffe03f */
[----:B------:R-:W1:Y:S01]  /*22c0*/  LDC R15, c[0x0][0x288] ;  /* 0x0000a200ff0f7b82 */ /* 0x000e620000000800 */
[----:B------:R-:W-:Y:S01]  /*22d0*/  UISETP.GE.U32.AND UP1, UPT, UR46, 0xe, UPT ;  /* 0x0000000e2e00788c */ /* 0x000fe2000bf26070 */
[----:B------:R-:W-:Y:S01]  /*22e0*/  IMAD.SHL.U32 R8, R62, 0x2, RZ ;  /* 0x000000023e087824 */ /* 0x000fe200078e00ff */
[----:B------:R-:W-:Y:S02]  /*22f0*/  UISETP.GT.U32.AND UP0, UPT, UR38, 0xd, UPT ;  /* 0x0000000d2600788c */ /* 0x000fe4000bf04070 */
[----:B------:R-:W-:Y:S02]  /*2300*/  USHF.R.U32.HI UR4, URZ, 0x1, UR38 ;  /* 0x000000013f047899 */ /* 0x000fe40008011626 */
[----:B------:R-:W-:Y:S01]  /*2310*/  UISETP.LT.U32.AND UP0, UPT, UR46, 0xe, UP0 ;  /* 0x0000000e2e00788c */ /* 0x000fe20008701070 */
[----:B------:R-:W2:Y:S01]  /*2320*/  SYNCS.PHASECHK.TRANS64.TRYWAIT P0, [R63+UR42+0x10], R0 ;  /* 0x000010003f0075a7 */ /* 0x000ea2000800016a */
[----:B------:R-:W-:Y:S01]  /*2330*/  UIMAD.WIDE.U32 UR4, UR4, -0x6db6db6d, URZ ;  /* 0x92492493040478a5 */ /* 0x000fe2000f8e003f */
[----:B------:R-:W-:Y:S01]  /*2340*/  SHF.R.S32.HI R9, RZ, 0x1f, R8 ;  /* 0x0000001fff097819 */ /* 0x000fe20000011408 */
[----:B------:R-:W-:-:S02]  /*2350*/  USEL UR6, URZ, 0x1, !UP0 ;  /* 0x000000013f067887 */ /* 0x000fc4000c000000 */
[----:B------:R-:W-:Y:S02]  /*2360*/  USHF.R.U32.HI UR4, URZ, 0x2, UR5 ;  /* 0x000000023f047899 */ /* 0x000fe40008011605 */
[----:B------:R-:W-:Y:S02]  /*2370*/  ULOP3.LUT UR39, UR39, UR6, URZ, 0x3c, !UPT ;  /* 0x0000000627277292 */ /* 0x000fe4000f8e3c3f */
[----:B------:R-:W-:Y:S02]  /*2380*/  UIMAD UR38, UR4, -0xe, UR38 ;  /* 0xfffffff2042678a4 */ /* 0x000fe4000f8e0226 */
[----:B------:R-:W-:Y:S01]  /*2390*/  @UP1 ULOP3.LUT UR39, UR39, 0x1, UR4, 0x78, !UPT ;  /* 0x0000000127271892 */ /* 0x000fe2000f8e7804 */
[----:B-12---:R-:W-:Y:S11]  /*23a0*/  @!P0 BRA `(.L_x_38) ;  /* 0x0000003c00048947 */ /* 0x006ff60003800000 */
.L_x_142:
[----:B-1----:R-:W-:Y:S01]  /*23b0*/  IMAD.SHL.U32 R0, R19, 0x40, RZ ;  /* 0x0000004013007824 */ /* 0x002fe200078e00ff */
[----:B------:R-:W-:Y:S01]  /*23c0*/  ULDC UR6, c[0x0][0x284] ;  /* 0x0000a10000067ab9 */ /* 0x000fe20000000800 */
[----:B------:R-:W-:Y:S01]  /*23d0*/  IMAD.SHL.U32 R22, R22, 0x40, RZ ;  /* 0x0000004016167824 */ /* 0x000fe200078e00ff */
[----:B------:R-:W-:Y:S01]  /*23e0*/  SHF.R.S32.HI R71, RZ, 0x1f, R2 ;  /* 0x0000001fff477819 */ /* 0x000fe20000011402 */
[----:B------:R-:W-:Y:S01]  /*23f0*/  ULDC.64 UR4, c[0x0][0x5d0] ;  /* 0x0001740000047ab9 */ /* 0x000fe20000000a00 */
[----:B------:R-:W-:Y:S01]  /*2400*/  ISETP.GE.AND P0, PT, R0, UR6, PT ;  /* 0x0000000600007c0c */ /* 0x000fe2000bf06270 */
[----:B------:R-:W-:Y:S01]  /*2410*/  IMAD.WIDE.U32 R4, R2, UR4, R8 ;  /* 0x0000000402047c25 */ /* 0x000fe2000f8e0008 */
[----:B------:R-:W-:Y:S02]  /*2420*/  SHF.R.S32.HI R70, RZ, 0x1f, R22 ;  /* 0x0000001fff467819 */ /* 0x000fe40000011416 */
[C---:B------:R-:W-:Y:S01]  /*2430*/  ISETP.GE.OR P0, PT, R22.reuse, R15, P0 ;  /* 0x0000000f1600720c */ /* 0x040fe20000706670 */
[----:B------:R-:W-:Y:S01]  /*2440*/  IMAD R3, R71, UR4, RZ ;  /* 0x0000000447037c24 */ /* 0x000fe2000f8e02ff */
[----:B------:R-:W-:-:S03]  /*2450*/  IADD3 R4, P1, R22, R4, RZ ;  /* 0x0000000416047210 */ /* 0x000fc60007f3e0ff */
[----:B------:R-:W-:-:S05]  /*2460*/  IMAD R3, R2, UR5, R3 ;  /* 0x0000000502037c24 */ /* 0x000fca000f8e0203 */
[----:B------:R-:W-:-:S03]  /*2470*/  IADD3.X R5, R70, R5, R3, P1, !PT ;  /* 0x0000000546057210 */ /* 0x000fc60000ffe403 */
[----:B------:R-:W-:Y:S05]  /*2480*/  @P0 BRA `(.L_x_39) ;  /* 0x0000001c00200947 */ /* 0x000fea0003800000 */
[----:B------:R-:W1:Y:S01]  /*2490*/  LDC.64 R10, c[0x0][0x5c8] ;  /* 0x00017200ff0a7b82 */ /* 0x000e620000000a00 */
[----:B0-----:R-:W-:Y:S01]  /*24a0*/  IMAD.WIDE R12, R19, 0x40, R60 ;  /* 0x00000040130c7825 */ /* 0x001fe200078e023c */
[----:B------:R-:W-:Y:S01]  /*24b0*/  ULDC.64 UR4, c[0x0][0x5c0] ;  /* 0x0001700000047ab9 */ /* 0x000fe20000000a00 */
[----:B------:R-:W-:Y:S02]  /*24c0*/  BSSY B0, `(.L_x_39) ;  /* 0x00001c4000007945 */ /* 0x000fe40003800000 */
[----:B------:R-:W-:Y:S02]  /*24d0*/  IMAD.IADD R72, R67, 0x1, -R0 ;  /* 0x0000000143487824 */ /* 0x000fe400078e0a00 */
[-C--:B-1----:R-:W-:Y:S02]  /*24e0*/  IMAD R3, R13, R10.reuse, RZ ;  /* 0x0000000a0d037224 */ /* 0x082fe400078e02ff */
[----:B------:R-:W-:-:S04]  /*24f0*/  IMAD.WIDE.U32 R4, R12, R10, R4 ;  /* 0x0000000a0c047225 */ /* 0x000fc800078e0004 */
[----:B------:R-:W-:Y:S01]  /*2500*/  IMAD R3, R12, R11, R3 ;  /* 0x0000000b0c037224 */ /* 0x000fe200078e0203 */
[----:B------:R-:W-:-:S03]  /*2510*/  IADD3 R6, P0, R4, UR4, RZ ;  /* 0x0000000404067c10 */ /* 0x000fc6000ff1e0ff */
[----:B------:R-:W-:Y:S01]  /*2520*/  IMAD.IADD R3, R5, 0x1, R3 ;  /* 0x0000000105037824 */ /* 0x000fe200078e0203 */
[----:B------:R-:W-:-:S04]  /*2530*/  LEA R4, P1, R10, R6, 0x3 ;  /* 0x000000060a047211 */ /* 0x000fc800078218ff */
[----:B------:R-:W-:Y:S01]  /*2540*/  IADD3.X R7, R3, UR5, RZ, P0, !PT ;  /* 0x0000000503077c10 */ /* 0x000fe200087fe4ff */
[----:B------:R-:W-:Y:S01]  /*2550*/  IMAD R3, R62, -0x2, R15 ;  /* 0xfffffffe3e037824 */ /* 0x000fe200078e020f */
[----:B-----5:R-:W-:Y:S02]  /*2560*/  ISETP.NE.AND P0, PT, R59, RZ, PT ;  /* 0x000000ff3b00720c */ /* 0x020fe40003f05270 */
[----:B------:R-:W-:Y:S01]  /*2570*/  LEA.HI.X R5, R10, R7, R11, 0x3, P1 ;  /* 0x000000070a057211 */ /* 0x000fe200008f1c0b */
[----:B------:R-:W-:-:S10]  /*2580*/  IMAD.IADD R73, R3, 0x1, -R22 ;  /* 0x0000000103497824 */ /* 0x000fd400078e0a16 */
[----:B------:R-:W-:Y:S05]  /*2590*/  @!P0 BRA `(.L_x_40) ;  /* 0x0000001400188947 */ /* 0x000fea0003800000 */
[----:B------:R-:W0:Y:S01]  /*25a0*/  LDC.64 R14, c[0x0][0x5b0] ;  /* 0x00016c00ff0e7b82 */ /* 0x000e220000000a00 */
[----:B------:R-:W-:Y:S01]  /*25b0*/  ULDC.64 UR4, c[0x0][0x5b8] ;  /* 0x00016e0000047ab9 */ /* 0x000fe20000000a00 */
[----:B------:R-:W-:Y:S01]  /*25c0*/  ISETP.GE.AND P3, PT, R73, 0x1, PT ;  /* 0x000000014900780c */ /* 0x000fe20003f66270 */
[----:B------:R-:W-:Y:S01]  /*25d0*/  IMAD.WIDE.U32 R8, R2, UR4, R8 ;  /* 0x0000000402087c25 */ /* 0x000fe2000f8e0008 */
[----:B------:R-:W-:Y:S02]  /*25e0*/  BSSY B1, `(.L_x_41) ;  /* 0x000000e000017945 */ /* 0x000fe40003800000 */
[----:B------:R-:W-:Y:S01]  /*25f0*/  ISETP.LT.OR P1, PT, R72, 0x1, !P3 ;  /* 0x000000014800780c */ /* 0x000fe20005f21670 */
[----:B------:R-:W-:Y:S01]  /*2600*/  IMAD R3, R71, UR4, RZ ;  /* 0x0000000447037c24 */ /* 0x000fe2000f8e02ff */
[----:B------:R-:W1:Y:S01]  /*2610*/  LDC.64 R20, c[0x0][0x5a8] ;  /* 0x00016a00ff147b82 */ /* 0x000e620000000a00 */
[----:B------:R-:W-:Y:S02]  /*2620*/  IADD3 R10, P0, R22, R8, RZ ;  /* 0x00000008160a7210 */ /* 0x000fe40007f1e0ff */
[----:B------:R-:W-:-:S05]  /*2630*/  IMAD R3, R2, UR5, R3 ;  /* 0x0000000502037c24 */ /* 0x000fca000f8e0203 */
[----:B------:R-:W-:Y:S01]  /*2640*/  IADD3.X R11, R70, R9, R3, P0, !PT ;  /* 0x00000009460b7210 */ /* 0x000fe200007fe403 */
[-C--:B0-----:R-:W-:Y:S02]  /*2650*/  IMAD R0, R13, R14.reuse, RZ ;  /* 0x0000000e0d007224 */ /* 0x081fe400078e02ff */
[----:B------:R-:W-:-:S04]  /*2660*/  IMAD.WIDE.U32 R2, R12, R14, R10 ;  /* 0x0000000e0c027225 */ /* 0x000fc800078e000a */
[----:B------:R-:W-:Y:S01]  /*2670*/  IMAD R19, R12, R15, R0 ;  /* 0x0000000f0c137224 */ /* 0x000fe200078e0200 */
[----:B-1----:R-:W-:-:S04]  /*2680*/  IADD3 R2, P0, R2, R20, RZ ;  /* 0x0000001402027210 */ /* 0x002fc80007f1e0ff */
[----:B------:R-:W-:Y:S01]  /*2690*/  IADD3.X R3, R21, R3, R19, P0, !PT ;  /* 0x0000000315037210 */ /* 0x000fe200007fe413 */
[----:B------:R-:W-:Y:S08]  /*26a0*/  @P1 BRA `(.L_x_42) ;  /* 0x0000000000041947 */ /* 0x000ff00003800000 */
[----:B------:R0:W5:Y:S02]  /*26b0*/  LDG.E.U8 R68, desc[UR36][R2.64] ;  /* 0x0000002402447981 */ /* 0x000164000c1e1100 */
.L_x_42:
[----:B------:R-:W-:Y:S05]  /*26c0*/  BSYNC B1 ;  /* 0x0000000000017941 */ /* 0x000fea0003800000 */
.L_x_41:
[----:B-----5:R-:W-:Y:S01]  /*26d0*/  LOP3.LUT R0, R68, 0xffff, RZ, 0xc0, !PT ;  /* 0x0000ffff44007812 */ /* 0x020fe200078ec0ff */
[C---:B------:R-:W-:Y:S01]  /*26e0*/  IMAD.SHL.U32 R8, R14.reuse, 0x8, RZ ;  /* 0x000000080e087824 */ /* 0x040fe200078e00ff */
[----:B------:R-:W-:Y:S01]  /*26f0*/  SHF.L.U64.HI R9, R14, 0x3, R15 ;  /* 0x000000030e097819 */ /* 0x000fe2000001020f */
[----:B------:R-:W-:Y:S01]  /*2700*/  BSSY B1, `(.L_x_43) ;  /* 0x000000e000017945 */ /* 0x000fe20003800000 */
[----:B------:R-:W-:Y:S02]  /*2710*/  PRMT R0, R0, 0x8880, RZ ;  /* 0x0000888000007816 */ /* 0x000fe400000000ff */
[----:B------:R-:W-:Y:S01]  /*2720*/  ISETP.GE.AND P2, PT, R73, 0x2, PT ;  /* 0x000000024900780c */ /* 0x000fe20003f46270 */
[----:B------:R-:W-:-:S03]  /*2730*/  IMAD.WIDE.U32 R8, R12, R14, R8 ;  /* 0x0000000e0c087225 */ /* 0x000fc600078e0008 */
[----:B------:R-:W-:Y:S01]  /*2740*/  ISETP.LT.OR P0, PT, R72, 0x1, !P2 ;  /* 0x000000014800780c */ /* 0x000fe20005701670 */
[----:B------:R-:W-:Y:S01]  /*2750*/  IMAD R13, R0, R59, RZ ;  /* 0x0000003b000d7224 */ /* 0x000fe200078e02ff */
[----:B------:R-:W-:Y:S01]  /*2760*/  IADD3 R8, P4, P5, R10, R20, R8 ;  /* 0x000000140a087210 */ /* 0x000fe20007d9e008 */
[----:B------:R-:W-:Y:S02]  /*2770*/  IMAD.IADD R12, R19, 0x1, R9 ;  /* 0x00000001130c7824 */ /* 0x000fe400078e0209 */
[----:B------:R-:W-:-:S05]  /*2780*/  @!P1 IMAD R15, R24, R58, R13 ;  /* 0x0000003a180f9224 */ /* 0x000fca00078e020d */
[----:B------:R1:W-:Y:S03]  /*2790*/  @!P1 STG.E.U8 desc[UR36][R6.64], R15 ;  /* 0x0000000f06009986 */ /* 0x0003e6000c101124 */
[----:B------:R-:W-:Y:S05]  /*27a0*/  @P0 BRA `(.L_x_44) ;  /* 0x00000000000c0947 */ /* 0x000fea0003800000 */
[----:B------:R-:W2:Y:S02]  /*27b0*/  LDG.E.U8 R68, desc[UR36][R2.64+0x1] ;  /* 0x0000012402447981 */ /* 0x000ea4000c1e1100 */
[----:B--2---:R-:W-:-:S05]  /*27c0*/  PRMT R0, R68, 0x8880, RZ ;  /* 0x0000888044007816 */ /* 0x004fca00000000ff */
[----:B------:R-:W-:-:S07]  /*27d0*/  IMAD R13, R0, R59, RZ ;  /* 0x0000003b000d7224 */ /* 0x000fce00078e02ff */
.L_x_44:
[----:B------:R-:W-:Y:S05]  /*27e0*/  BSYNC B1 ;  /* 0x0000000000017941 */ /* 0x000fea0003800000 */
.L_x_43:
[C---:B------:R-:W-:Y:S01]  /*27f0*/  ISETP.LT.OR P3, PT, R72.reuse, 0x9, !P3 ;  /* 0x000000094800780c */ /* 0x040fe20005f61670 */
[----:B------:R-:W-:Y:S01]  /*2800*/  @!P0 IMAD R25, R25, R58, R13 ;  /* 0x0000003a19198224 */ /* 0x000fe200078e020d */
[----:B------:R-:W-:Y:S01]  /*2810*/  ISETP.GE.AND P1, PT, R73, 0x9, PT ;  /* 0x000000094900780c */ /* 0x000fe20003f26270 */
[----:B------:R-:W-:Y:S01]  /*2820*/  BSSY B1, `(.L_x_45) ;  /* 0x000000b000017945 */ /* 0x000fe20003800000 */
[----:B------:R-:W-:Y:S02]  /*2830*/  IADD3.X R9, R11, R21, R12, P4, P5 ;  /* 0x000000150b097210 */ /* 0x000fe400027ea40c */
[----:B------:R2:W-:Y:S01]  /*2840*/  @!P0 STG.E.U8 desc[UR36][R6.64+0x1], R25 ;  /* 0x0000011906008986 */ /* 0x0005e2000c101124 */
[----:B------:R-:W-:Y:S02]  /*2850*/  ISETP.GE.AND P0, PT, R73, 0xa, PT ;  /* 0x0000000a4900780c */ /* 0x000fe40003f06270 */
[C---:B------:R-:W-:Y:S02]  /*2860*/  ISETP.LT.OR P2, PT, R72.reuse, 0x9, !P2 ;  /* 0x000000094800780c */ /* 0x040fe40005741670 */
[----:B------:R-:W-:-:S02]  /*2870*/  ISETP.LT.OR P5, PT, R72, 0x1, !P1 ;  /* 0x000000014800780c */ /* 0x000fc40004fa1670 */
[----:B------:R-:W-:Y:S01]  /*2880*/  ISETP.LT.OR P4, PT, R72, 0x1, !P0 ;  /* 0x000000014800780c */ /* 0x000fe20004781670 */
[----:B------:R-:W-:-:S12]  /*2890*/  @P3 BRA `(.L_x_46) ;  /* 0x00000000000c3947 */ /* 0x000fd80003800000 */
[----:B------:R-:W3:Y:S02]  /*28a0*/  LDG.E.U8 R68, desc[UR36][R8.64] ;  /* 0x0000002408447981 */ /* 0x000ee4000c1e1100 */
[----:B---3--:R-:W-:-:S05]  /*28b0*/  PRMT R0, R68, 0x8880, RZ ;  /* 0x0000888044007816 */ /* 0x008fca00000000ff */
[----:B------:R-:W-:-:S07]  /*28c0*/  IMAD R13, R0, R59, RZ ;  /* 0x0000003b000d7224 */ /* 0x000fce00078e02ff */
.L_x_46:
[----:B------:R-:W-:Y:S05]  /*28d0*/  BSYNC B1 ;  /* 0x0000000000017941 */ /* 0x000fea0003800000 */
.L_x_45:
[----:B------:R-:W-:Y:S01]  /*28e0*/  @!P3 IMAD R11, R26, R58, R13 ;  /* 0x0000003a1a0bb224 */ /* 0x000fe200078e020d */
[----:B------:R-:W-:Y:S04]  /*28f0*/  BSSY B1, `(.L_x_47) ;  /* 0x0000006000017945 */ /* 0x000fe80003800000 */
[----:B------:R3:W-:Y:S01]  /*2900*/  @!P3 STG.E.U8 desc[UR36][R4.64], R11 ;  /* 0x0000000b0400b986 */ /* 0x0007e2000c101124 */
[----:B------:R-:W-:Y:S05]  /*2910*/  @P2 BRA `(.L_x_48) ;  /* 0x00000000000c2947 */ /* 0x000fea0003800000 */
[----:B------:R-:W4:Y:S02]  /*2920*/  LDG.E.U8 R68, desc[UR36][R8.64+0x1] ;  /* 0x0000012408447981 */ /* 0x000f24000c1e1100 */
[----:B----4-:R-:W-:-:S05]  /*2930*/  PRMT R0, R68, 0x8880, RZ ;  /* 0x0000888044007816 */ /* 0x010fca00000000ff */
[----:B------:R-:W-:-:S07]  /*2940*/  IMAD R13, R0, R59, RZ ;  /* 0x0000003b000d7224 */ /* 0x000fce00078e02ff */
.L_x_48:
[----:B------:R-:W-:Y:S05]  /*2950*/  BSYNC B1 ;  /* 0x0000000000017941 */ /* 0x000fea0003800000 */
.L_x_47:
[----:B------:R-:W-:Y:S01]  /*2960*/  @!P2 IMAD R27, R27, R58, R13 ;  /* 0x0000003a1b1ba224 */ /* 0x000fe200078e020d */
[----:B------:R-:W-:Y:S04]  /*2970*/  BSSY B1, `(.L_x_49) ;  /* 0x0000006000017945 */ /* 0x000fe80003800000 */
[----:B------:R4:W-:Y:S01]  /*2980*/  @!P2 STG.E.U8 desc[UR36][R4.64+0x1], R27 ;  /* 0x0000011b0400a986 */ /* 0x0009e2000c101124 */
[----:B------:R-:W-:Y:S05]  /*2990*/  @P5 BRA `(.L_x_50) ;  /* 0x00000000000c5947 */ /* 0x000fea0003800000 */
[----:B------:R-:W5:Y:S02]  /*29a0*/  LDG.E.U8 R68, desc[UR36][R2.64+0x8] ;  /* 0x0000082402447981 */ /* 0x000f64000c1e1100 */
[----:B-----5:R-:W-:-:S05]  /*29b0*/  PRMT R0, R68, 0x8880, RZ ;  /* 0x0000888044007816 */ /* 0x020fca00000000ff */
[----:B------:R-:W-:-:S07]  /*29c0*/  IMAD R13, R0, R59, RZ ;  /* 0x0000003b000d7224 */ /* 0x000fce00078e02ff */
.L_x_50:
[----:B------:R-:W-:Y:S05]  /*29d0*/  BSYNC B1 ;  /* 0x0000000000017941 */ /* 0x000fea0003800000 */
.L_x_49:
[----:B---3--:R-:W-:Y:S01]  /*29e0*/  @!P5 IMAD R11, R28, R58, R13 ;  /* 0x0000003a1c0bd224 */ /* 0x008fe200078e020d */
[----:B------:R-:W-:Y:S04]  /*29f0*/  BSSY B1, `(.L_x_51) ;  /* 0x0000006000017945 */ /* 0x000fe80003800000 */
[----:B------:R3:W-:Y:S01]  /*2a00*/  @!P5 STG.E.U8 desc[UR36][R6.64+0x8], R11 ;  /* 0x0000080b0600d986 */ /* 0x0007e2000c101124 */
[----:B------:R-:W-:Y:S05]  /*2a10*/  @P4 BRA `(.L_x_52) ;  /* 0x00000000000c4947 */ /* 0x000fea0003800000 */
[----:B------:R-:W5:Y:S02]  /*2a20*/  LDG.E.U8 R68, desc[UR36][R2.64+0x9] ;  /* 0x0000092402447981 */ /* 0x000f64000c1e1100 */
[----:B-----5:R-:W-:-:S05]  /*2a30*/  PRMT R0, R68, 0x8880, RZ ;  /* 0x0000888044007816 */ /* 0x020fca00000000ff */
[----:B------:R-:W-:-:S07]  /*2a40*/  IMAD R13, R0, R59, RZ ;  /* 0x0000003b000d7224 */ /* 0x000fce00078e02ff */
.L_x_52:
[----:B------:R-:W-:Y:S05]  /*2a50*/  BSYNC B1 ;  /* 0x0000000000017941 */ /* 0x000fea0003800000 */
.L_x_51:
[C---:B------:R-:W-:Y:S01]  /*2a60*/  ISETP.LT.OR P1, PT, R72.reuse, 0x9, !P1 ;  /* 0x000000094800780c */ /* 0x040fe20004f21670 */
[----:B------:R-:W-:Y:S01]  /*2a70*/  @!P4 IMAD R29, R29, R58, R13 ;  /* 0x0000003a1d1dc224 */ /* 0x000fe200078e020d */
[C---:B------:R-:W-:Y:S01]  /*2a80*/  ISETP.GE.AND P3, PT, R73.reuse, 0x11, PT ;  /* 0x000000114900780c */ /* 0x040fe20003f66270 */
[----:B------:R-:W-:Y:S01]  /*2a90*/  BSSY B1, `(.L_x_53) ;  /* 0x000000a000017945 */ /* 0x000fe20003800000 */
[----:B------:R-:W-:Y:S02]  /*2aa0*/  ISETP.GE.AND P2, PT, R73, 0x12, PT ;  /* 0x000000124900780c */ /* 0x000fe40003f46270 */
[----:B------:R0:W-:Y:S01]  /*2ab0*/  @!P4 STG.E.U8 desc[UR36][R6.64+0x9], R29 ;  /* 0x0000091d0600c986 */ /* 0x0001e2000c101124 */
[C---:B------:R-:W-:Y:S02]  /*2ac0*/  ISETP.LT.OR P0, PT, R72.reuse, 0x9, !P0 ;  /* 0x000000094800780c */ /* 0x040fe40004701670 */
[C---:B------:R-:W-:Y:S02]  /*2ad0*/  ISETP.LT.OR P5, PT, R72.reuse, 0x1, !P3 ;  /* 0x000000014800780c */ /* 0x040fe40005fa1670 */
[----:B------:R-:W-:-:S02]  /*2ae0*/  ISETP.LT.OR P4, PT, R72, 0x1, !P2 ;  /* 0x000000014800780c */ /* 0x000fc40005781670 */
[----:B------:R-:W-:Y:S11]  /*2af0*/  @P1 BRA `(.L_x_54) ;  /* 0x00000000000c1947 */ /* 0x000ff60003800000 */
[----:B------:R-:W5:Y:S02]  /*2b00*/  LDG.E.U8 R68, desc[UR36][R8.64+0x8] ;  /* 0x0000082408447981 */ /* 0x000f64000c1e1100 */
[----:B-----5:R-:W-:-:S05]  /*2b10*/  PRMT R0, R68, 0x8880, RZ ;  /* 0x0000888044007816 */ /* 0x020fca00000000ff */
[----:B------:R-:W-:-:S07]  /*2b20*/  IMAD R13, R0, R59, RZ ;  /* 0x0000003b000d7224 */ /* 0x000fce00078e02ff */
.L_x_54:
[----:B------:R-:W-:Y:S05]  /*2b30*/  BSYNC B1 ;  /* 0x0000000000017941 */ /* 0x000fea0003800000 */
.L_x_53:
[----:B---3--:R-:W-:Y:S01]  /*2b40*/  @!P1 IMAD R11, R30, R58, R13 ;  /* 0x0000003a1e0b9224 */ /* 0x008fe200078e020d */
[----:B------:R-:W-:Y:S04]  /*2b50*/  BSSY B1, `(.L_x_55) ;  /* 0x0000006000017945 */ /* 0x000fe80003800000 */
[----:B------:R3:W-:Y:S01]  /*2b60*/  @!P1 STG.E.U8 desc[UR36][R4.64+0x8], R11 ;  /* 0x0000080b04009986 */ /* 0x0007e2000c101124 */
[----:B------:R-:W-:Y:S05]  /*2b70*/  @P0 BRA `(.L_x_56) ;  /* 0x00000000000c0947 */ /* 0x000fea0003800000 */
[----:B------:R-:W5:Y:S02]  /*2b80*/  LDG.E.U8 R68, desc[UR36][R8.64+0x9] ;  /* 0x0000092408447981 */ /* 0x000f64000c1e1100 */
[----:B-----5:R-:W-:-:S05]  /*2b90*/  PRMT R0, R68, 0x8880, RZ ;  /* 0x0000888044007816 */ /* 0x020fca00000000ff */
[----:B------:R-:W-:-:S07]  /*2ba0*/  IMAD R13, R0, R59, RZ ;  /* 0x0000003b000d7224 */ /* 0x000fce00078e02ff */
.L_x_56:
[----:B------:R-:W-:Y:S05]  /*2bb0*/  BSYNC B1 ;  /* 0x0000000000017941 */ /* 0x000fea0003800000 */
.L_x_55:
[----:B------:R-:W-:Y:S01]  /*2bc0*/  @!P0 IMAD R31, R31, R58, R13 ;  /* 0x0000003a1f1f8224 */ /* 0x000fe200078e020d */
[----:B------:R-:W-:Y:S04]  /*2bd0*/  BSSY B1, `(.L_x_57) ;  /* 0x0000006000017945 */ /* 0x000fe80003800000 */
[----:B------:R0:W-:Y:S01]  /*2be0*/  @!P0 STG.E.U8 desc[UR36][R4.64+0x9], R31 ;  /* 0x0000091f04008986 */ /* 0x0001e2000c101124 */
[----:B------:R-:W-:Y:S05]  /*2bf0*/  @P5 BRA `(.L_x_58) ;  /* 0x00000000000c5947 */ /* 0x000fea0003800000 */
[----:B------:R-:W5:Y:S02]  /*2c00*/  LDG.E.U8 R68, desc[UR36][R2.64+0x10] ;  /* 0x0000102402447981 */ /* 0x000f64000c1e1100 */
[----:B-----5:R-:W-:-:S05]  /*2c10*/  PRMT R0, R68, 0x8880, RZ ;  /* 0x0000888044007816 */ /* 0x020fca00000000ff */
[----:B------:R-:W-:-:S07]  /*2c20*/  IMAD R13, R0, R59, RZ ;  /* 0x0000003b000d7224 */ /* 0x000fce00078e02ff */
.L_x_58:
[----:B------:R-:W-:Y:S05]  /*2c30*/  BSYNC B1 ;  /* 0x0000000000017941 */ /* 0x000fea0003800000 */
.L_x_57:
[----:B---3--:R-:W-:Y:S01]  /*2c40*/  @!P5 IMAD R11, R32, R58, R13 ;  /* 0x0000003a200bd224 */ /* 0x008fe200078e020d */
[----:B------:R-:W-:Y:S04]  /*2c50*/  BSSY B1, `(.L_x_59) ;  /* 0x0000006000017945 */ /* 0x000fe80003800000 */
[----:B------:R3:W-:Y:S01]  /*2c60*/  @!P5 STG.E.U8 desc[UR36][R6.64+0x10], R11 ;  /* 0x0000100b0600d986 */ /* 0x0007e2000c101124 */
[----:B------:R-:W-:Y:S05]  /*2c70*/  @P4 BRA `(.L_x_60) ;  /* 0x00000000000c4947 */ /* 0x000fea0003800000 */
[----:B------:R-:W5:Y:S02]  /*2c80*/  LDG.E.U8 R68, desc[UR36][R2.64+0x11] ;  /* 0x0000112402447981 */ /* 0x000f64000c1e1100 */
[----:B-----5:R-:W-:-:S05]  /*2c90*/  PRMT R0, R68, 0x8880, RZ ;  /* 0x0000888044007816 */ /* 0x020fca00000000ff */
[----:B------:R-:W-:-:S07]  /*2ca0*/  IMAD R13, R0, R59, RZ ;  /* 0x0000003b000d7224 */ /* 0x000fce00078e02ff */
.L_x_60:
[----:B------:R-:W-:Y:S05]  /*2cb0*/  BSYNC B1 ;  /* 0x0000000000017941 */ /* 0x000fea0003800000 */
.L_x_59:
        /* <DEDUP_REMOVED lines=13> */
.L_x_62:
[----:B------:R-:W-:Y:S05]  /*2d90*/  BSYNC B1 ;  /* 0x0000000000017941 */ /* 0x000fea0003800000 */
.L_x_61:
[----:B---3--:R-:W-:Y:S01]  /*2da0*/  @!P3 IMAD R11, R34, R58, R13 ;  /* 0x0000003a220bb224 */ /* 0x008fe200078e020d */
[----:B------:R-:W-:Y:S04]  /*2db0*/  BSSY B1, `(.L_x_63) ;  /* 0x0000006000017945 */ /* 0x000fe80003800000 */
[----:B------:R3:W-:Y:S01]  /*2dc0*/  @!P3 STG.E.U8 desc[UR36][R4.64+0x10], R11 ;  /* 0x0000100b0400b986 */ /* 0x0007e2000c101124 */
[----:B------:R-:W-:Y:S05]  /*2dd0*/  @P2 BRA `(.L_x_64) ;  /* 0x00000000000c2947 */ /* 0x000fea0003800000 */
[----:B------:R-:W5:Y:S02]  /*2de0*/  LDG.E.U8 R68, desc[UR36][R8.64+0x11] ;  /* 0x0000112408447981 */ /* 0x000f64000c1e1100 */
[----:B-----5:R-:W-:-:S05]  /*2df0*/  PRMT R0, R68, 0x8880, RZ ;  /* 0x0000888044007816 */ /* 0x020fca00000000ff */
[----:B------:R-:W-:-:S07]  /*2e00*/  IMAD R13, R0, R59, RZ ;  /* 0x0000003b000d7224 */ /* 0x000fce00078e02ff */
.L_x_64:
[----:B------:R-:W-:Y:S05]  /*2e10*/  BSYNC B1 ;  /* 0x0000000000017941 */ /* 0x000fea0003800000 */
.L_x_63:
[----:B------:R-:W-:Y:S01]  /*2e20*/  @!P2 IMAD R35, R35, R58, R13 ;  /* 0x0000003a2323a224 */ /* 0x000fe200078e020d */
[----:B------:R-:W-:Y:S04]  /*2e30*/  BSSY B1, `(.L_x_65) ;  /* 0x0000006000017945 */ /* 0x000fe80003800000 */
[----:B------:R0:W-:Y:S01]  /*2e40*/  @!P2 STG.E.U8 desc[UR36][R4.64+0x11], R35 ;  /* 0x000011230400a986 */ /* 0x0001e2000c101124 */
[----:B------:R-:W-:Y:S05]  /*2e50*/  @P5 BRA `(.L_x_66) ;  /* 0x00000000000c5947 */ /* 0x000fea0003800000 */
[----:B------:R-:W5:Y:S02]  /*2e60*/  LDG.E.U8 R68, desc[UR36][R2.64+0x18] ;  /* 0x0000182402447981 */ /* 0x000f64000c1e1100 */
[----:B-----5:R-:W-:-:S05]  /*2e70*/  PRMT R0, R68, 0x8880, RZ ;  /* 0x0000888044007816 */ /* 0x020fca00000000ff */
[----:B------:R-:W-:-:S07]  /*2e80*/  IMAD R13, R0, R59, RZ ;  /* 0x0000003b000d7224 */ /* 0x000fce00078e02ff */
.L_x_66:
[----:B------:R-:W-:Y:S05]  /*2e90*/  BSYNC B1 ;  /* 0x0000000000017941 */ /* 0x000fea0003800000 */
.L_x_65:
[----:B---3--:R-:W-:Y:S01]  /*2ea0*/  @!P5 IMAD R11, R36, R58, R13 ;  /* 0x0000003a240bd224 */ /* 0x008fe200078e020d */
[----:B------:R-:W-:Y:S04]  /*2eb0*/  BSSY B1, `(.L_x_67) ;  /* 0x0000006000017945 */ /* 0x000fe80003800000 */
[----:B------:R3:W-:Y:S01]  /*2ec0*/  @!P5 STG.E.U8 desc[UR36][R6.64+0x18], R11 ;  /* 0x0000180b0600d986 */ /* 0x0007e2000c101124 */
[----:B------:R-:W-:Y:S05]  /*2ed0*/  @P4 BRA `(.L_x_68) ;  /* 0x00000000000c4947 */ /* 0x000fea0003800000 */
[----:B------:R-:W5:Y:S02]  /*2ee0*/  LDG.E.U8 R68, desc[UR36][R2.64+0x19] ;  /* 0x0000192402447981 */ /* 0x000f64000c1e1100 */
[----:B-----5:R-:W-:-:S05]  /*2ef0*/  PRMT R0, R68, 0x8880, RZ ;  /* 0x0000888044007816 */ /* 0x020fca00000000ff */
[----:B------:R-:W-:-:S07]  /*2f00*/  IMAD R13, R0, R59, RZ ;  /* 0x0000003b000d7224 */ /* 0x000fce00078e02ff */
.L_x_68:
[----:B------:R-:W-:Y:S05]  /*2f10*/  BSYNC B1 ;  /* 0x0000000000017941 */ /* 0x000fea0003800000 */
.L_x_67:
        /* <DEDUP_REMOVED lines=13> */
.L_x_70:
[----:B------:R-:W-:Y:S05]  /*2ff0*/  BSYNC B1 ;  /* 0x0000000000017941 */ /* 0x000fea0003800000 */
.L_x_69:
[----:B---3--:R-:W-:Y:S01]  /*3000*/  @!P1 IMAD R11, R38, R58, R13 ;  /* 0x0000003a260b9224 */ /* 0x008fe200078e020d */
[----:B------:R-:W-:Y:S04]  /*3010*/  BSSY B1, `(.L_x_71) ;  /* 0x0000006000017945 */ /* 0x000fe80003800000 */
[----:B------:R3:W-:Y:S01]  /*3020*/  @!P1 STG.E.U8 desc[UR36][R4.64+0x18], R11 ;  /* 0x0000180b04009986 */ /* 0x0007e2000c101124 */
[----:B------:R-:W-:Y:S05]  /*3030*/  @P4 BRA `(.L_x_72) ;  /* 0x00000000000c4947 */ /* 0x000fea0003800000 */
[----:B------:R-:W5:Y:S02]  /*3040*/  LDG.E.U8 R68, desc[UR36][R8.64+0x19] ;  /* 0x0000192408447981 */ /* 0x000f64000c1e1100 */
[----:B-----5:R-:W-:-:S05]  /*3050*/  PRMT R0, R68, 0x8880, RZ ;  /* 0x0000888044007816 */ /* 0x020fca00000000ff */
[----:B------:R-:W-:-:S07]  /*3060*/  IMAD R13, R0, R59, RZ ;  /* 0x0000003b000d7224 */ /* 0x000fce00078e02ff */
.L_x_72:
[----:B------:R-:W-:Y:S05]  /*3070*/  BSYNC B1 ;  /* 0x0000000000017941 */ /* 0x000fea0003800000 */
.L_x_71:
[----:B------:R-:W-:Y:S01]  /*3080*/  @!P4 IMAD R39, R39, R58, R13 ;  /* 0x0000003a2727c224 */ /* 0x000fe200078e020d */
[----:B------:R-:W-:Y:S04]  /*3090*/  BSSY B1, `(.L_x_73) ;  /* 0x0000006000017945 */ /* 0x000fe80003800000 */
[----:B------:R0:W-:Y:S01]  /*30a0*/  @!P4 STG.E.U8 desc[UR36][R4.64+0x19], R39 ;  /* 0x000019270400c986 */ /* 0x0001e2000c101124 */
[----:B------:R-:W-:Y:S05]  /*30b0*/  @P5 BRA `(.L_x_74) ;  /* 0x00000000000c5947 */ /* 0x000fea0003800000 */
[----:B------:R-:W5:Y:S02]  /*30c0*/  LDG.E.U8 R68, desc[UR36][R2.64+0x20] ;  /* 0x0000202402447981 */ /* 0x000f64000c1e1100 */
[----:B-----5:R-:W-:-:S05]  /*30d0*/  PRMT R0, R68, 0x8880, RZ ;  /* 0x0000888044007816 */ /* 0x020fca00000000ff */
[----:B------:R-:W-:-:S07]  /*30e0*/  IMAD R13, R0, R59, RZ ;  /* 0x0000003b000d7224 */ /* 0x000fce00078e02ff */
.L_x_74:
[----:B------:R-:W-:Y:S05]  /*30f0*/  BSYNC B1 ;  /* 0x0000000000017941 */ /* 0x000fea0003800000 */
.L_x_73:
[----:B---3--:R-:W-:Y:S01]  /*3100*/  @!P5 IMAD R11, R40, R58, R13 ;  /* 0x0000003a280bd224 */ /* 0x008fe200078e020d */
[----:B------:R-:W-:Y:S04]  /*3110*/  BSSY B1, `(.L_x_75) ;  /* 0x0000006000017945 */ /* 0x000fe80003800000 */
[----:B------:R3:W-:Y:S01]  /*3120*/  @!P5 STG.E.U8 desc[UR36][R6.64+0x20], R11 ;  /* 0x0000200b0600d986 */ /* 0x0007e2000c101124 */
[----:B------:R-:W-:Y:S05]  /*3130*/  @P0 BRA `(.L_x_76) ;  /* 0x00000000000c0947 */ /* 0x000fea0003800000 */
[----:B------:R-:W5:Y:S02]  /*3140*/  LDG.E.U8 R68, desc[UR36][R2.64+0x21] ;  /* 0x0000212402447981 */ /* 0x000f64000c1e1100 */
[----:B-----5:R-:W-:-:S05]  /*3150*/  PRMT R0, R68, 0x8880, RZ ;  /* 0x0000888044007816 */ /* 0x020fca00000000ff */
[----:B------:R-:W-:-:S07]  /*3160*/  IMAD R13, R0, R59, RZ ;  /* 0x0000003b000d7224 */ /* 0x000fce00078e02ff */
.L_x_76:
[----:B------:R-:W-:Y:S05]  /*3170*/  BSYNC B1 ;  /* 0x0000000000017941 */ /* 0x000fea0003800000 */
.L_x_75:
        /* <DEDUP_REMOVED lines=13> */
.L_x_78:
[----:B------:R-:W-:Y:S05]  /*3250*/  BSYNC B1 ;  /* 0x0000000000017941 */ /* 0x000fea0003800000 */
.L_x_77:
[----:B---3--:R-:W-:Y:S01]  /*3260*/  @!P3 IMAD R11, R42, R58, R13 ;  /* 0x0000003a2a0bb224 */ /* 0x008fe200078e020d */
[----:B------:R-:W-:Y:S04]  /*3270*/  BSSY B1, `(.L_x_79) ;  /* 0x0000006000017945 */ /* 0x000fe80003800000 */
[----:B------:R3:W-:Y:S01]  /*3280*/  @!P3 STG.E.U8 desc[UR36][R4.64+0x20], R11 ;  /* 0x0000200b0400b986 */ /* 0x0007e2000c101124 */
[----:B------:R-:W-:Y:S05]  /*3290*/  @P2 BRA `(.L_x_80) ;  /* 0x00000000000c2947 */ /* 0x000fea0003800000 */
[----:B------:R-:W5:Y:S02]  /*32a0*/  LDG.E.U8 R68, desc[UR36][R8.64+0x21] ;  /* 0x0000212408447981 */ /* 0x000f64000c1e1100 */
[----:B-----5:R-:W-:-:S05]  /*32b0*/  PRMT R0, R68, 0x8880, RZ ;  /* 0x0000888044007816 */ /* 0x020fca00000000ff */
[----:B------:R-:W-:-:S07]  /*32c0*/  IMAD R13, R0, R59, RZ ;  /* 0x0000003b000d7224 */ /* 0x000fce00078e02ff */
.L_x_80:
[----:B------:R-:W-:Y:S05]  /*32d0*/  BSYNC B1 ;  /* 0x0000000000017941 */ /* 0x000fea0003800000 */
.L_x_79:
[----:B------:R-:W-:Y:S01]  /*32e0*/  @!P2 IMAD R43, R43, R58, R13 ;  /* 0x0000003a2b2ba224 */ /* 0x000fe200078e020d */
[----:B------:R-:W-:Y:S04]  /*32f0*/  BSSY B1, `(.L_x_81) ;  /* 0x0000006000017945 */ /* 0x000fe80003800000 */
[----:B------:R0:W-:Y:S01]  /*3300*/  @!P2 STG.E.U8 desc[UR36][R4.64+0x21], R43 ;  /* 0x0000212b0400a986 */ /* 0x0001e2000c101124 */
[----:B------:R-:W-:Y:S05]  /*3310*/  @P0 BRA `(.L_x_82) ;  /* 0x00000000000c0947 */ /* 0x000fea0003800000 */
[----:B------:R-:W5:Y:S02]  /*3320*/  LDG.E.U8 R68, desc[UR36][R2.64+0x28] ;  /* 0x0000282402447981 */ /* 0x000f64000c1e1100 */
[----:B-----5:R-:W-:-:S05]  /*3330*/  PRMT R0, R68, 0x8880, RZ ;  /* 0x0000888044007816 */ /* 0x020fca00000000ff */
[----:B------:R-:W-:-:S07]  /*3340*/  IMAD R13, R0, R59, RZ ;  /* 0x0000003b000d7224 */ /* 0x000fce00078e02ff */
.L_x_82:
[----:B------:R-:W-:Y:S05]  /*3350*/  BSYNC B1 ;  /* 0x0000000000017941 */ /* 0x000fea0003800000 */
.L_x_81:
[----:B---3--:R-:W-:Y:S01]  /*3360*/  @!P0 IMAD R11, R44, R58, R13 ;  /* 0x0000003a2c0b8224 */ /* 0x008fe200078e020d */
[----:B------:R-:W-:Y:S04]  /*3370*/  BSSY B1, `(.L_x_83) ;  /* 0x0000006000017945 */ /* 0x000fe80003800000 */
[----:B------:R3:W-:Y:S01]  /*3380*/  @!P0 STG.E.U8 desc[UR36][R6.64+0x28], R11 ;  /* 0x0000280b06008986 */ /* 0x0007e2000c101124 */
[----:B------:R-:W-:Y:S05]  /*3390*/  @P5 BRA `(.L_x_84) ;  /* 0x00000000000c5947 */ /* 0x000fea0003800000 */
[----:B------:R-:W5:Y:S02]  /*33a0*/  LDG.E.U8 R68, desc[UR36][R2.64+0x29] ;  /* 0x0000292402447981 */ /* 0x000f64000c1e1100 */
[----:B-----5:R-:W-:-:S05]  /*33b0*/  PRMT R0, R68, 0x8880, RZ ;  /* 0x0000888044007816 */ /* 0x020fca00000000ff */
[----:B------:R-:W-:-:S07]  /*33c0*/  IMAD R13, R0, R59, RZ ;  /* 0x0000003b000d7224 */ /* 0x000fce00078e02ff */
.L_x_84:
[----:B------:R-:W-:Y:S05]  /*33d0*/  BSYNC B1 ;  /* 0x0000000000017941 */ /* 0x000fea0003800000 */
.L_x_83:
        /* <DEDUP_REMOVED lines=13> */
.L_x_86:
[----:B------:R-:W-:Y:S05]  /*34b0*/  BSYNC B1 ;  /* 0x0000000000017941 */ /* 0x000fea0003800000 */
.L_x_85:
[----:B---3--:R-:W-:Y:S01]  /*34c0*/  @!P4 IMAD R11, R46, R58, R13 ;  /* 0x0000003a2e0bc224 */ /* 0x008fe200078e020d */
[----:B------:R-:W-:Y:S04]  /*34d0*/  BSSY B1, `(.L_x_87) ;  /* 0x0000006000017945 */ /* 0x000fe80003800000 */
[----:B------:R3:W-:Y:S01]  /*34e0*/  @!P4 STG.E.U8 desc[UR36][R4.64+0x28], R11 ;  /* 0x0000280b0400c986 */ /* 0x0007e2000c101124 */
[----:B------:R-:W-:Y:S05]  /*34f0*/  @P1 BRA `(.L_x_88) ;  /* 0x00000000000c1947 */ /* 0x000fea0003800000 */
[----:B------:R-:W5:Y:S02]  /*3500*/  LDG.E.U8 R68, desc[UR36][R8.64+0x29] ;  /* 0x0000292408447981 */ /* 0x000f64000c1e1100 */
[----:B-----5:R-:W-:-:S05]  /*3510*/  PRMT R0, R68, 0x8880, RZ ;  /* 0x0000888044007816 */ /* 0x020fca00000000ff */
[----:B------:R-:W-:-:S07]  /*3520*/  IMAD R13, R0, R59, RZ ;  /* 0x0000003b000d7224 */ /* 0x000fce00078e02ff */
.L_x_88:
[----:B------:R-:W-:Y:S05]  /*3530*/  BSYNC B1 ;  /* 0x0000000000017941 */ /* 0x000fea0003800000 */
.L_x_87:
[----:B------:R-:W-:Y:S01]  /*3540*/  @!P1 IMAD R47, R47, R58, R13 ;  /* 0x0000003a2f2f9224 */ /* 0x000fe200078e020d */
[----:B------:R-:W-:Y:S04]  /*3550*/  BSSY B1, `(.L_x_89) ;  /* 0x0000006000017945 */ /* 0x000fe80003800000 */
[----:B------:R0:W-:Y:S01]  /*3560*/  @!P1 STG.E.U8 desc[UR36][R4.64+0x29], R47 ;  /* 0x0000292f04009986 */ /* 0x0001e2000c101124 */
[----:B------:R-:W-:Y:S05]  /*3570*/  @P3 BRA `(.L_x_90) ;  /* 0x00000000000c3947 */ /* 0x000fea0003800000 */
[----:B------:R-:W5:Y:S02]  /*3580*/  LDG.E.U8 R68, desc[UR36][R2.64+0x30] ;  /* 0x0000302402447981 */ /* 0x000f64000c1e1100 */
[----:B-----5:R-:W-:-:S05]  /*3590*/  PRMT R0, R68, 0x8880, RZ ;  /* 0x0000888044007816 */ /* 0x020fca00000000ff */
[----:B------:R-:W-:-:S07]  /*35a0*/  IMAD R13, R0, R59, RZ ;  /* 0x0000003b000d7224 */ /* 0x000fce00078e02ff */
.L_x_90:
[----:B------:R-:W-:Y:S05]  /*35b0*/  BSYNC B1 ;  /* 0x0000000000017941 */ /* 0x000fea0003800000 */
.L_x_89:
[----:B---3--:R-:W-:Y:S01]  /*35c0*/  @!P3 IMAD R11, R48, R58, R13 ;  /* 0x0000003a300bb224 */ /* 0x008fe200078e020d */
[----:B------:R-:W-:Y:S04]  /*35d0*/  BSSY B1, `(.L_x_91) ;  /* 0x0000006000017945 */ /* 0x000fe80003800000 */
[----:B------:R3:W-:Y:S01]  /*35e0*/  @!P3 STG.E.U8 desc[UR36][R6.64+0x30], R11 ;  /* 0x0000300b0600b986 */ /* 0x0007e2000c101124 */
[----:B------:R-:W-:Y:S05]  /*35f0*/  @P5 BRA `(.L_x_92) ;  /* 0x00000000000c5947 */ /* 0x000fea0003800000 */
[----:B------:R-:W5:Y:S02]  /*3600*/  LDG.E.U8 R68, desc[UR36][R2.64+0x31] ;  /* 0x0000312402447981 */ /* 0x000f64000c1e1100 */
[----:B-----5:R-:W-:-:S05]  /*3610*/  PRMT R0, R68, 0x8880, RZ ;  /* 0x0000888044007816 */ /* 0x020fca00000000ff */
[----:B------:R-:W-:-:S07]  /*3620*/  IMAD R13, R0, R59, RZ ;  /* 0x0000003b000d7224 */ /* 0x000fce00078e02ff */
.L_x_92:
[----:B------:R-:W-:Y:S05]  /*3630*/  BSYNC B1 ;  /* 0x0000000000017941 */ /* 0x000fea0003800000 */
.L_x_91:
        /* <DEDUP_REMOVED lines=9> */
[----:B------:R-:W-:Y:S01]  /*36d0*/  ISETP.LT.OR P3, PT, R72, 0x9, !P3 ;  /* 0x000000094800780c */ /* 0x000fe20005f61670 */
[----:B------:R-:W-:-:S12]  /*36e0*/  @P2 BRA `(.L_x_94) ;  /* 0x00000000000c2947 */ /* 0x000fd80003800000 */
[----:B------:R-:W5:Y:S02]  /*36f0*/  LDG.E.U8 R68, desc[UR36][R8.64+0x30] ;  /* 0x0000302408447981 */ /* 0x000f64000c1e1100 */
[----:B-----5:R-:W-:-:S05]  /*3700*/  PRMT R0, R68, 0x8880, RZ ;  /* 0x0000888044007816 */ /* 0x020fca00000000ff */
[----:B------:R-:W-:-:S07]  /*3710*/  IMAD R13, R0, R59, RZ ;  /* 0x0000003b000d7224 */ /* 0x000fce00078e02ff */
.L_x_94:
[----:B------:R-:W-:Y:S05]  /*3720*/  BSYNC B1 ;  /* 0x0000000000017941 */ /* 0x000fea0003800000 */
.L_x_93:
[----:B---3--:R-:W-:Y:S01]  /*3730*/  @!P2 IMAD R11, R50, R58, R13 ;  /* 0x0000003a320ba224 */ /* 0x008fe200078e020d */
[----:B------:R-:W-:Y:S04]  /*3740*/  BSSY B1, `(.L_x_95) ;  /* 0x0000006000017945 */ /* 0x000fe80003800000 */
[----:B------:R3:W-:Y:S01]  /*3750*/  @!P2 STG.E.U8 desc[UR36][R4.64+0x30], R11 ;  /* 0x0000300b0400a986 */ /* 0x0007e2000c101124 */
[----:B------:R-:W-:Y:S05]  /*3760*/  @P0 BRA `(.L_x_96) ;  /* 0x00000000000c0947 */ /* 0x000fea0003800000 */
[----:B------:R-:W5:Y:S02]  /*3770*/  LDG.E.U8 R68, desc[UR36][R8.64+0x31] ;  /* 0x0000312408447981 */ /* 0x000f64000c1e1100 */
[----:B-----5:R-:W-:-:S05]  /*3780*/  PRMT R0, R68, 0x8880, RZ ;  /* 0x0000888044007816 */ /* 0x020fca00000000ff */
[----:B------:R-:W-:-:S07]  /*3790*/  IMAD R13, R0, R59, RZ ;  /* 0x0000003b000d7224 */ /* 0x000fce00078e02ff */
.L_x_96:
[----:B------:R-:W-:Y:S05]  /*37a0*/  BSYNC B1 ;  /* 0x0000000000017941 */ /* 0x000fea0003800000 */
.L_x_95:
[----:B------:R-:W-:Y:S01]  /*37b0*/  @!P0 IMAD R51, R51, R58, R13 ;  /* 0x0000003a33338224 */ /* 0x000fe200078e020d */
[----:B------:R-:W-:Y:S04]  /*37c0*/  BSSY B1, `(.L_x_97) ;  /* 0x0000006000017945 */ /* 0x000fe80003800000 */
[----:B------:R0:W-:Y:S01]  /*37d0*/  @!P0 STG.E.U8 desc[UR36][R4.64+0x31], R51 ;  /* 0x0000313304008986 */ /* 0x0001e2000c101124 */
[----:B------:R-:W-:Y:S05]  /*37e0*/  @P5 BRA `(.L_x_98) ;  /* 0x00000000000c5947 */ /* 0x000fea0003800000 */
[----:B------:R-:W5:Y:S02]  /*37f0*/  LDG.E.U8 R68, desc[UR36][R2.64+0x38] ;  /* 0x0000382402447981 */ /* 0x000f64000c1e1100 */
[----:B-----5:R-:W-:-:S05]  /*3800*/  PRMT R0, R68, 0x8880, RZ ;  /* 0x0000888044007816 */ /* 0x020fca00000000ff */
[----:B------:R-:W-:-:S07]  /*3810*/  IMAD R13, R0, R59, RZ ;  /* 0x0000003b000d7224 */ /* 0x000fce00078e02ff */
.L_x_98:
[----:B------:R-:W-:Y:S05]  /*3820*/  BSYNC B1 ;  /* 0x0000000000017941 */ /* 0x000fea0003800000 */
.L_x_97:
[----:B---3--:R-:W-:Y:S01]  /*3830*/  @!P5 IMAD R11, R52, R58, R13 ;  /* 0x0000003a340bd224 */ /* 0x008fe200078e020d */
[----:B------:R-:W-:Y:S04]  /*3840*/  BSSY B1, `(.L_x_99) ;  /* 0x0000006000017945 */ /* 0x000fe80003800000 */
[----:B------:R3:W-:Y:S01]  /*3850*/  @!P5 STG.E.U8 desc[UR36][R6.64+0x38], R11 ;  /* 0x0000380b0600d986 */ /* 0x0007e2000c101124 */
[----:B------:R-:W-:Y:S05]  /*3860*/  @P4 BRA `(.L_x_100) ;  /* 0x00000000000c4947 */ /* 0x000fea0003800000 */
[----:B------:R-:W5:Y:S02]  /*3870*/  LDG.E.U8 R68, desc[UR36][R2.64+0x39] ;  /* 0x0000392402447981 */ /* 0x000f64000c1e1100 */
[----:B-----5:R-:W-:-:S05]  /*3880*/  PRMT R0, R68, 0x8880, RZ ;  /* 0x0000888044007816 */ /* 0x020fca00000000ff */
[----:B------:R-:W-:-:S07]  /*3890*/  IMAD R13, R0, R59, RZ ;  /* 0x0000003b000d7224 */ /* 0x000fce00078e02ff */
.L_x_100:
[----:B------:R-:W-:Y:S05]  /*38a0*/  BSYNC B1 ;  /* 0x0000000000017941 */ /* 0x000fea0003800000 */
.L_x_99:
[----:B------:R-:W-:Y:S01]  /*38b0*/  @!P4 IMAD R53, R53, R58, R13 ;  /* 0x0000003a3535c224 */ /* 0x000fe200078e020d */
[----:B------:R-:W-:Y:S04]  /*38c0*/  BSSY B1, `(.L_x_101) ;  /* 0x0000006000017945 */ /* 0x000fe80003800000 */
[----:B------:R0:W-:Y:S01]  /*38d0*/  @!P4 STG.E.U8 desc[UR36][R6.64+0x39], R53 ;  /* 0x000039350600c986 */ /* 0x0001e2000c101124 */
[----:B------:R-:W-:Y:S05]  /*38e0*/  @P3 BRA `(.L_x_102) ;  /* 0x00000000000c3947 */ /* 0x000fea0003800000 */
[----:B------:R-:W5:Y:S02]  /*38f0*/  LDG.E.U8 R68, desc[UR36][R8.64+0x38] ;  /* 0x0000382408447981 */ /* 0x000f64000c1e1100 */
[----:B-----5:R-:W-:-:S05]  /*3900*/  PRMT R0, R68, 0x8880, RZ ;  /* 0x0000888044007816 */ /* 0x020fca00000000ff */
[----:B------:R-:W-:-:S07]  /*3910*/  IMAD R13, R0, R59, RZ ;  /* 0x0000003b000d7224 */ /* 0x000fce00078e02ff */
.L_x_102:
[----:B------:R-:W-:Y:S05]  /*3920*/  BSYNC B1 ;  /* 0x0000000000017941 */ /* 0x000fea0003800000 */
.L_x_101:
[----:B0-----:R-:W-:Y:S01]  /*3930*/  @!P3 IMAD R3, R54, R58, R13 ;  /* 0x0000003a3603b224 */ /* 0x001fe200078e020d */
[----:B------:R-:W-:Y:S01]  /*3940*/  ISETP.LT.OR P1, PT, R72, 0x9, !P1 ;  /* 0x000000094800780c */ /* 0x000fe20004f21670 */
[----:B------:R-:W-:Y:S03]  /*3950*/  BSSY B1, `(.L_x_103) ;  /* 0x0000006000017945 */ /* 0x000fe60003800000 */
[----:B------:R0:W-:Y:S09]  /*3960*/  @!P3 STG.E.U8 desc[UR36][R4.64+0x38], R3 ;  /* 0x000038030400b986 */ /* 0x0001f2000c101124 */
[----:B------:R-:W-:Y:S05]  /*3970*/  @P1 BRA `(.L_x_104) ;  /* 0x00000000000c1947 */ /* 0x000fea0003800000 */
[----:B------:R-:W5:Y:S02]  /*3980*/  LDG.E.U8 R68, desc[UR36][R8.64+0x39] ;  /* 0x0000392408447981 */ /* 0x000f64000c1e1100 */
[----:B-----5:R-:W-:-:S05]  /*3990*/  PRMT R0, R68, 0x8880, RZ ;  /* 0x0000888044007816 */ /* 0x020fca00000000ff */
[----:B------:R-:W-:-:S07]  /*39a0*/  IMAD R13, R0, R59, RZ ;  /* 0x0000003b000d7224 */ /* 0x000fce00078e02ff */
.L_x_104:
[----:B------:R-:W-:Y:S05]  /*39b0*/  BSYNC B1 ;  /* 0x0000000000017941 */ /* 0x000fea0003800000 */
.L_x_103:
[----:B------:R-:W-:Y:S01]  /*39c0*/  IMAD R13, R55, R58, R13 ;  /* 0x0000003a370d7224 */ /* 0x000fe200078e020d */
[----:B------:R-:W-:Y:S06]  /*39d0*/  @P1 BRA `(.L_x_105) ;  /* 0x0000000400c81947 */ /* 0x000fec0003800000 */
[----:B------:R0:W-:Y:S01]  /*39e0*/  STG.E.U8 desc[UR36][R4.64+0x39], R13 ;  /* 0x0000390d04007986 */ /* 0x0001e2000c101124 */
[----:B------:R-:W-:Y:S05]  /*39f0*/  BRA `(.L_x_105) ;  /* 0x0000000400c07947 */ /* 0x000fea0003800000 */
.L_x_40:
[C---:B------:R-:W-:Y:S02]  /*3a00*/  ISETP.GE.AND P1, PT, R73.reuse, 0x1, PT ;  /* 0x000000014900780c */ /* 0x040fe40003f26270 */
[----:B------:R-:W-:Y:S02]  /*3a10*/  ISETP.GE.AND P0, PT, R73, 0x2, PT ;  /* 0x000000024900780c */ /* 0x000fe40003f06270 */
[C---:B------:R-:W-:Y:S02]  /*3a20*/  ISETP.LT.OR P4, PT, R72.reuse, 0x1, !P1 ;  /* 0x000000014800780c */ /* 0x040fe40004f81670 */
[C---:B------:R-:W-:Y:S02]  /*3a30*/  ISETP.LT.OR P5, PT, R72.reuse, 0x1, !P0 ;  /* 0x000000014800780c */ /* 0x040fe400047a1670 */
[C---:B------:R-:W-:Y:S02]  /*3a40*/  ISETP.LT.OR P1, PT, R72.reuse, 0x9, !P1 ;  /* 0x000000094800780c */ /* 0x040fe40004f21670 */
[----:B------:R-:W-:-:S02]  /*3a50*/  ISETP.LT.OR P0, PT, R72, 0x9, !P0 ;  /* 0x000000094800780c */ /* 0x000fc40004701670 */
[C---:B------:R-:W-:Y:S02]  /*3a60*/  ISETP.GE.AND P3, PT, R73.reuse, 0x9, PT ;  /* 0x000000094900780c */ /* 0x040fe40003f66270 */
[----:B------:R-:W-:-:S03]  /*3a70*/  ISETP.GE.AND P2, PT, R73, 0xa, PT ;  /* 0x0000000a4900780c */ /* 0x000fc60003f46270 */
[-C--:B------:R-:W-:Y:S02]  /*3a80*/  @!P4 IMAD R3, R24, R58.reuse, RZ ;  /* 0x0000003a1803c224 */ /* 0x080fe400078e02ff */
[-C--:B------:R-:W-:Y:S02]  /*3a90*/  @!P5 IMAD R25, R25, R58.reuse, RZ ;  /* 0x0000003a1919d224 */ /* 0x080fe400078e02ff */
[-C--:B------:R-:W-:Y:S01]  /*3aa0*/  @!P1 IMAD R9, R26, R58.reuse, RZ ;  /* 0x0000003a1a099224 */ /* 0x080fe200078e02ff */
[----:B------:R0:W-:Y:S01]  /*3ab0*/  @!P4 STG.E.U8 desc[UR36][R6.64], R3 ;  /* 0x000000030600c986 */ /* 0x0001e2000c101124 */
[C---:B------:R-:W-:Y:S01]  /*3ac0*/  ISETP.LT.OR P4, PT, R72.reuse, 0x1, !P3 ;  /* 0x000000014800780c */ /* 0x040fe20005f81670 */
[----:B------:R-:W-:Y:S02]  /*3ad0*/  @!P0 IMAD R27, R27, R58, RZ ;  /* 0x0000003a1b1b8224 */ /* 0x000fe400078e02ff */
[----:B------:R-:W-:Y:S01]  /*3ae0*/  @!P5 STG.E.U8 desc[UR36][R6.64+0x1], R25 ;  /* 0x000001190600d986 */ /* 0x000fe2000c101124 */
[----:B------:R-:W-:-:S02]  /*3af0*/  ISETP.LT.OR P5, PT, R72, 0x1, !P2 ;  /* 0x000000014800780c */ /* 0x000fc400057a1670 */
[C---:B------:R-:W-:Y:S01]  /*3b00*/  ISETP.LT.OR P2, PT, R72.reuse, 0x9, !P2 ;  /* 0x000000094800780c */ /* 0x040fe20005741670 */
[----:B------:R1:W-:Y:S01]  /*3b10*/  @!P1 STG.E.U8 desc[UR36][R4.64], R9 ;  /* 0x0000000904009986 */ /* 0x0003e2000c101124 */
[----:B------:R-:W-:Y:S02]  /*3b20*/  ISETP.LT.OR P1, PT, R72, 0x9, !P3 ;  /* 0x000000094800780c */ /* 0x000fe40005f21670 */
[C---:B------:R-:W-:Y:S01]  /*3b30*/  ISETP.GE.AND P3, PT, R73.reuse, 0x11, PT ;  /* 0x000000114900780c */ /* 0x040fe20003f66270 */
[----:B------:R-:W-:Y:S01]  /*3b40*/  @!P0 STG.E.U8 desc[UR36][R4.64+0x1], R27 ;  /* 0x0000011b04008986 */ /* 0x000fe2000c101124 */
[----:B------:R-:W-:Y:S01]  /*3b50*/  ISETP.GE.AND P0, PT, R73, 0x12, PT ;  /* 0x000000124900780c */ /* 0x000fe20003f06270 */
[----:B------:R-:W-:-:S04]  /*3b60*/  @!P4 IMAD R11, R28, R58, RZ ;  /* 0x0000003a1c0bc224 */ /* 0x000fc800078e02ff */
[-C--:B------:R-:W-:Y:S01]  /*3b70*/  @!P5 IMAD R29, R29, R58.reuse, RZ ;  /* 0x0000003a1d1dd224 */ /* 0x080fe200078e02ff */
[----:B------:R-:W-:Y:S01]  /*3b80*/  @!P4 STG.E.U8 desc[UR36][R6.64+0x8], R11 ;  /* 0x0000080b0600c986 */ /* 0x000fe2000c101124 */
[C---:B------:R-:W-:Y:S01]  /*3b90*/  ISETP.LT.OR P4, PT, R72.reuse, 0x1, !P3 ;  /* 0x000000014800780c */ /* 0x040fe20005f81670 */
[-C--:B------:R-:W-:Y:S02]  /*3ba0*/  @!P2 IMAD R31, R31, R58.reuse, RZ ;  /* 0x0000003a1f1fa224 */ /* 0x080fe400078e02ff */
[----:B------:R-:W-:Y:S01]  /*3bb0*/  @!P5 STG.E.U8 desc[UR36][R6.64+0x9], R29 ;  /* 0x0000091d0600d986 */ /* 0x000fe2000c101124 */
[----:B------:R-:W-:Y:S01]  /*3bc0*/  ISETP.LT.OR P5, PT, R72, 0x1, !P0 ;  /* 0x000000014800780c */ /* 0x000fe200047a1670 */
[----:B0-----:R-:W-:Y:S01]  /*3bd0*/  @!P1 IMAD R3, R30, R58, RZ ;  /* 0x0000003a1e039224 */ /* 0x001fe200078e02ff */
[----:B------:R-:W-:Y:S01]  /*3be0*/  ISETP.LT.OR P0, PT, R72, 0x9, !P0 ;  /* 0x000000094800780c */ /* 0x000fe20004701670 */
[----:B------:R-:W-:Y:S01]  /*3bf0*/  @!P2 STG.E.U8 desc[UR36][R4.64+0x9], R31 ;  /* 0x0000091f0400a986 */ /* 0x000fe2000c101124 */
[----:B------:R-:W-:-:S03]  /*3c00*/  ISETP.GE.AND P2, PT, R73, 0x19, PT ;  /* 0x000000194900780c */ /* 0x000fc60003f46270 */
[----:B------:R0:W-:Y:S01]  /*3c10*/  @!P1 STG.E.U8 desc[UR36][R4.64+0x8], R3 ;  /* 0x0000080304009986 */ /* 0x0001e2000c101124 */
[----:B------:R-:W-:Y:S01]  /*3c20*/  ISETP.LT.OR P1, PT, R72, 0x9, !P3 ;  /* 0x000000094800780c */ /* 0x000fe20005f21670 */
[----:B-1----:R-:W-:Y:S01]  /*3c30*/  @!P4 IMAD R9, R32, R58, RZ ;  /* 0x0000003a2009c224 */ /* 0x002fe200078e02ff */
[----:B------:R-:W-:-:S03]  /*3c40*/  ISETP.GE.AND P3, PT, R73, 0x1a, PT ;  /* 0x0000001a4900780c */ /* 0x000fc60003f66270 */
[-C--:B------:R-:W-:Y:S01]  /*3c50*/  @!P5 IMAD R33, R33, R58.reuse, RZ ;  /* 0x0000003a2121d224 */ /* 0x080fe200078e02ff */
[----:B------:R-:W-:Y:S01]  /*3c60*/  @!P4 STG.E.U8 desc[UR36][R6.64+0x10], R9 ;  /* 0x000010090600c986 */ /* 0x000fe2000c101124 */
[C---:B------:R-:W-:Y:S01]  /*3c70*/  ISETP.LT.OR P4, PT, R72.reuse, 0x1, !P3 ;  /* 0x000000014800780c */ /* 0x040fe20005f81670 */
[-C--:B------:R-:W-:Y:S01]  /*3c80*/  @!P0 IMAD R35, R35, R58.reuse, RZ ;  /* 0x0000003a23238224 */ /* 0x080fe200078e02ff */
[C---:B------:R-:W-:Y:S01]  /*3c90*/  ISETP.LT.OR P3, PT, R72.reuse, 0x9, !P3 ;  /* 0x000000094800780c */ /* 0x040fe20005f61670 */
[----:B------:R-:W-:Y:S01]  /*3ca0*/  @!P5 STG.E.U8 desc[UR36][R6.64+0x11], R33 ;  /* 0x000011210600d986 */ /* 0x000fe2000c101124 */
[----:B------:R-:W-:Y:S02]  /*3cb0*/  ISETP.LT.OR P5, PT, R72, 0x1, !P2 ;  /* 0x000000014800780c */ /* 0x000fe400057a1670 */
[----:B0-----:R-:W-:Y:S01]  /*3cc0*/  @!P1 IMAD R3, R34, R58, RZ ;  /* 0x0000003a22039224 */ /* 0x001fe200078e02ff */
[----:B------:R-:W-:Y:S01]  /*3cd0*/  @!P0 STG.E.U8 desc[UR36][R4.64+0x11], R35 ;  /* 0x0000112304008986 */ /* 0x000fe2000c101124 */
[----:B------:R-:W-:-:S02]  /*3ce0*/  ISETP.LT.OR P2, PT, R72, 0x9, !P2 ;  /* 0x000000094800780c */ /* 0x000fc40005741670 */
[C---:B------:R-:W-:Y:S01]  /*3cf0*/  ISETP.GE.AND P0, PT, R73.reuse, 0x21, PT ;  /* 0x000000214900780c */ /* 0x040fe20003f06270 */
[----:B------:R0:W-:Y:S01]  /*3d00*/  @!P1 STG.E.U8 desc[UR36][R4.64+0x10], R3 ;  /* 0x0000100304009986 */ /* 0x0001e2000c101124 */
[----:B------:R-:W-:Y:S01]  /*3d10*/  ISETP.GE.AND P1, PT, R73, 0x22, PT ;  /* 0x000000224900780c */ /* 0x000fe20003f26270 */
[-C--:B------:R-:W-:Y:S02]  /*3d20*/  @!P4 IMAD R37, R37, R58.reuse, RZ ;  /* 0x0000003a2525c224 */ /* 0x080fe400078e02ff */
[-C--:B------:R-:W-:Y:S02]  /*3d30*/  @!P3 IMAD R39, R39, R58.reuse, RZ ;  /* 0x0000003a2727b224 */ /* 0x080fe400078e02ff */
[-C--:B------:R-:W-:Y:S01]  /*3d40*/  @!P5 IMAD R11, R36, R58.reuse, RZ ;  /* 0x0000003a240bd224 */ /* 0x080fe200078e02ff */
[----:B------:R-:W-:Y:S01]  /*3d50*/  @!P4 STG.E.U8 desc[UR36][R6.64+0x19], R37 ;  /* 0x000019250600c986 */ /* 0x000fe2000c101124 */
[C---:B------:R-:W-:Y:S02]  /*3d60*/  ISETP.LT.OR P4, PT, R72.reuse, 0x1, !P0 ;  /* 0x000000014800780c */ /* 0x040fe40004781670 */
[C---:B------:R-:W-:Y:S01]  /*3d70*/  ISETP.LT.OR P0, PT, R72.reuse, 0x9, !P0 ;  /* 0x000000094800780c */ /* 0x040fe20004701670 */
[----:B------:R-:W-:Y:S01]  /*3d80*/  @!P5 STG.E.U8 desc[UR36][R6.64+0x18], R11 ;  /* 0x0000180b0600d986 */ /* 0x000fe2000c101124 */
[----:B------:R-:W-:Y:S01]  /*3d90*/  ISETP.LT.OR P5, PT, R72, 0x1, !P1 ;  /* 0x000000014800780c */ /* 0x000fe20004fa1670 */
[----:B0-----:R-:W-:Y:S01]  /*3da0*/  @!P2 IMAD R3, R38, R58, RZ ;  /* 0x0000003a2603a224 */ /* 0x001fe200078e02ff */
[----:B------:R-:W-:Y:S01]  /*3db0*/  ISETP.LT.OR P1, PT, R72, 0x9, !P1 ;  /* 0x000000094800780c */ /* 0x000fe20004f21670 */
[----:B------:R-:W-:Y:S01]  /*3dc0*/  @!P3 STG.E.U8 desc[UR36][R4.64+0x19], R39 ;  /* 0x000019270400b986 */ /* 0x000fe2000c101124 */
[----:B------:R-:W-:-:S03]  /*3dd0*/  ISETP.GE.AND P3, PT, R73, 0x29, PT ;  /* 0x000000294900780c */ /* 0x000fc60003f66270 */
[----:B------:R0:W-:Y:S01]  /*3de0*/  @!P2 STG.E.U8 desc[UR36][R4.64+0x18], R3 ;  /* 0x000018030400a986 */ /* 0x0001e2000c101124 */
[----:B------:R-:W-:Y:S01]  /*3df0*/  ISETP.GE.AND P2, PT, R73, 0x2a, PT ;  /* 0x0000002a4900780c */ /* 0x000fe20003f46270 */
[----:B------:R-:W-:-:S04]  /*3e00*/  @!P4 IMAD R9, R40, R58, RZ ;  /* 0x0000003a2809c224 */ /* 0x000fc800078e02ff */
[-C--:B------:R-:W-:Y:S01]  /*3e10*/  @!P5 IMAD R41, R41, R58.reuse, RZ ;  /* 0x0000003a2929d224 */ /* 0x080fe200078e02ff */
[----:B------:R-:W-:Y:S01]  /*3e20*/  @!P4 STG.E.U8 desc[UR36][R6.64+0x20], R9 ;  /* 0x000020090600c986 */ /* 0x000fe2000c101124 */
[C---:B------:R-:W-:Y:S01]  /*3e30*/  ISETP.LT.OR P4, PT, R72.reuse, 0x1, !P3 ;  /* 0x000000014800780c */ /* 0x040fe20005f81670 */
[-C--:B------:R-:W-:Y:S01]  /*3e40*/  @!P1 IMAD R43, R43, R58.reuse, RZ ;  /* 0x0000003a2b2b9224 */ /* 0x080fe200078e02ff */
        /* <DEDUP_REMOVED lines=25> */
[----:B------:R1:W-:Y:S01]  /*3fe0*/  @!P4 STG.E.U8 desc[UR36][R6.64+0x30], R9 ;  /* 0x000030090600c986 */ /* 0x0003e2000c101124 */
[C---:B------:R-:W-:Y:S01]  /*3ff0*/  ISETP.LT.OR P4, PT, R72.reuse, 0x1, !P2 ;  /* 0x000000014800780c */ /* 0x040fe20005781670 */
[-C--:B------:R-:W-:Y:S01]  /*4000*/  @!P0 IMAD R51, R51, R58.reuse, RZ ;  /* 0x0000003a33338224 */ /* 0x080fe200078e02ff */
[C---:B------:R-:W-:Y:S01]  /*4010*/  ISETP.LT.OR P2, PT, R72.reuse, 0x9, !P2 ;  /* 0x000000094800780c */ /* 0x040fe20005741670 */
[----:B------:R2:W-:Y:S01]  /*4020*/  @!P5 STG.E.U8 desc[UR36][R6.64+0x31], R49 ;  /* 0x000031310600d986 */ /* 0x0005e2000c101124 */
[----:B------:R-:W-:Y:S01]  /*4030*/  ISETP.LT.OR P5, PT, R72, 0x1, !P3 ;  /* 0x000000014800780c */ /* 0x000fe20005fa1670 */
[-C--:B0-----:R-:W-:Y:S01]  /*4040*/  @!P1 IMAD R3, R50, R58.reuse, RZ ;  /* 0x0000003a32039224 */ /* 0x081fe200078e02ff */
[----:B------:R-:W-:Y:S01]  /*4050*/  ISETP.LT.OR P3, PT, R72, 0x9, !P3 ;  /* 0x000000094800780c */ /* 0x000fe20005f61670 */
[----:B------:R2:W-:Y:S04]  /*4060*/  @!P0 STG.E.U8 desc[UR36][R4.64+0x31], R51 ;  /* 0x0000313304008986 */ /* 0x0005e8000c101124 */
[----:B------:R2:W-:Y:S02]  /*4070*/  @!P1 STG.E.U8 desc[UR36][R4.64+0x30], R3 ;  /* 0x0000300304009986 */ /* 0x0005e4000c101124 */
[----:B------:R-:W-:-:S02]  /*4080*/  @!P4 IMAD R11, R52, R58, RZ ;  /* 0x0000003a340bc224 */ /* 0x000fc400078e02ff */
[-C--:B-1----:R-:W-:Y:S02]  /*4090*/  @!P2 IMAD R9, R54, R58.reuse, RZ ;  /* 0x0000003a3609a224 */ /* 0x082fe400078e02ff */
[-C--:B------:R-:W-:Y:S01]  /*40a0*/  @!P5 IMAD R53, R53, R58.reuse, RZ ;  /* 0x0000003a3535d224 */ /* 0x080fe200078e02ff */
[----:B------:R2:W-:Y:S01]  /*40b0*/  @!P4 STG.E.U8 desc[UR36][R6.64+0x38], R11 ;  /* 0x0000380b0600c986 */ /* 0x0005e2000c101124 */
[----:B------:R-:W-:-:S03]  /*40c0*/  @!P3 IMAD R55, R55, R58, RZ ;  /* 0x0000003a3737b224 */ /* 0x000fc600078e02ff */
[----:B------:R2:W-:Y:S04]  /*40d0*/  @!P5 STG.E.U8 desc[UR36][R6.64+0x39], R53 ;  /* 0x000039350600d986 */ /* 0x0005e8000c101124 */
[----:B------:R2:W-:Y:S04]  /*40e0*/  @!P2 STG.E.U8 desc[UR36][R4.64+0x38], R9 ;  /* 0x000038090400a986 */ /* 0x0005e8000c101124 */
[----:B------:R2:W-:Y:S02]  /*40f0*/  @!P3 STG.E.U8 desc[UR36][R4.64+0x39], R55 ;  /* 0x000039370400b986 */ /* 0x0005e4000c101124 */
.L_x_105:
[----:B------:R-:W-:Y:S05]  /*4100*/  BSYNC B0 ;  /* 0x0000000000007941 */ /* 0x000fea0003800000 */
.L_x_39:
[----:B0-2---:R-:W2:Y:S01]  /*4110*/  LDL.64 R2, [R1] ;  /* 0x0000000001027983 */ /* 0x005ea20000100a00 */
[----:B------:R-:W-:Y:S01]  /*4120*/  ULDC.64 UR4, c[0x0][0x650] ;  /* 0x0001940000047ab9 */ /* 0x000fe20000000a00 */
[----:B------:R0:W-:Y:S01]  /*4130*/  SYNCS.ARRIVE.TRANS64.A1T0 RZ, [R66+UR47], RZ ;  /* 0x000000ff42ff79a7 */ /* 0x0001e2000810002f */
[----:B------:R-:W-:Y:S01]  /*4140*/  PRMT R0, RZ, 0x7610, R0 ;  /* 0x00007610ff007816 */ /* 0x000fe20000000000 */
[----:B------:R-:W-:Y:S02]  /*4150*/  IMAD.MOV.U32 R19, RZ, RZ, -0x1 ;  /* 0xffffffffff137424 */ /* 0x000fe400078e00ff */
[----:B------:R-:W-:Y:S01]  /*4160*/  IMAD.MOV.U32 R22, RZ, RZ, -0x1 ;  /* 0xffffffffff167424 */ /* 0x000fe200078e00ff */
[----:B--2---:R-:W-:-:S04]  /*4170*/  LEA R18, P0, R2, R18, 0x1 ;  /* 0x0000001202127211 */ /* 0x004fc800078008ff */
[----:B------:R-:W-:Y:S01]  /*4180*/  LEA.HI.X R17, R2, R17, R23, 0x1, P0 ;  /* 0x0000001102117211 */ /* 0x000fe200000f0c17 */
[----:B------:R-:W-:Y:S01]  /*4190*/  IMAD.MOV.U32 R2, RZ, RZ, -0x1 ;  /* 0xffffffffff027424 */ /* 0x000fe200078e00ff */
[----:B------:R-:W-:-:S04]  /*41a0*/  ISETP.GE.U32.AND P0, PT, R18, UR4, PT ;  /* 0x0000000412007c0c */ /* 0x000fc8000bf06070 */
[----:B------:R-:W-:-:S13]  /*41b0*/  ISETP.GE.U32.AND.EX P0, PT, R17, UR5, PT, P0 ;  /* 0x0000000511007c0c */ /* 0x000fda000bf06100 */
[----:B0-----:R-:W-:Y:S05]  /*41c0*/  @P0 BRA `(.L_x_106) ;  /* 0x0000000400700947 */ /* 0x001fea0003800000 */
[----:B------:R-:W0:Y:S01]  /*41d0*/  S2R R10, SR_CTAID.X ;  /* 0x00000000000a7919 */ /* 0x000e220000002500 */
[----:B------:R-:W2:Y:S01]  /*41e0*/  LDC.64 R8, c[0x0][0x628] ;  /* 0x00018a00ff087b82 */ /* 0x000ea20000000a00 */
[----:B------:R-:W-:Y:S01]  /*41f0*/  ULDC UR4, c[0x0][0x150] ;  /* 0x0000540000047ab9 */ /* 0x000fe20000000800 */
[----:B-1-3--:R-:W-:Y:S01]  /*4200*/  IMAD.MOV.U32 R6, RZ, RZ, R18 ;  /* 0x000000ffff067224 */ /* 0x00afe200078e0012 */
[----:B------:R-:W1:Y:S01]  /*4210*/  S2R R20, SR_CTAID.Y ;  /* 0x0000000000147919 */ /* 0x000e620000002600 */
[----:B------:R-:W-:-:S04]  /*4220*/  IMAD.MOV.U32 R7, RZ, RZ, R17 ;  /* 0x000000ffff077224 */ /* 0x000fc800078e0011 */
[----:B------:R-:W3:Y:S08]  /*4230*/  LDC R15, c[0x0][0x144] ;  /* 0x00005100ff0f7b82 */ /* 0x000ef00000000800 */
[----:B------:R-:W1:Y:S08]  /*4240*/  LDC R0, c[0x0][0x630] ;  /* 0x00018c00ff007b82 */ /* 0x000e700000000800 */
[----:B------:R-:W1:Y:S01]  /*4250*/  LDC.64 R12, c[0x0][0x620] ;  /* 0x00018800ff0c7b82 */ /* 0x000e620000000a00 */
[----:B--2---:R-:W-:-:S04]  /*4260*/  ISETP.NE.U32.AND P0, PT, R8, RZ, PT ;  /* 0x000000ff0800720c */ /* 0x004fc80003f05070 */
[----:B------:R-:W-:Y:S02]  /*4270*/  ISETP.NE.AND.EX P0, PT, R9, RZ, PT, P0 ;  /* 0x000000ff0900720c */ /* 0x000fe40003f05300 */
[----:B0-----:R-:W-:-:S05]  /*4280*/  I2FP.F32.U32 R2, R10 ;  /* 0x0000000a00027245 */ /* 0x001fca0000201000 */
[----:B------:R-:W-:-:S04]  /*4290*/  FMUL R2, R2, UR4 ;  /* 0x0000000402027c20 */ /* 0x000fc80008400000 */
[----:B------:R0:W2:Y:S02]  /*42a0*/  F2I.U32.TRUNC.NTZ R14, R2 ;  /* 0x00000002000e7305 */ /* 0x0000a4000020f000 */
[----:B---3--:R-:W-:Y:S05]  /*42b0*/  @!P0 BRA `(.L_x_107) ;  /* 0x0000000000288947 */ /* 0x008fea0003800000 */
[----:B------:R-:W3:Y:S02]  /*42c0*/  LDC R3, c[0x0][0x634] ;  /* 0x00018d00ff037b82 */ /* 0x000ee40000000800 */
[----:B---3--:R-:W-:-:S05]  /*42d0*/  IADD3 R7, P0, R18, R3, RZ ;  /* 0x0000000312077210 */ /* 0x008fca0007f1e0ff */
[----:B------:R-:W-:-:S04]  /*42e0*/  IMAD.X R11, RZ, RZ, R17, P0 ;  /* 0x000000ffff0b7224 */ /* 0x000fc800000e0611 */
[----:B0-----:R-:W-:-:S04]  /*42f0*/  IMAD.WIDE.U32 R2, R11, R8, RZ ;  /* 0x000000080b027225 */ /* 0x001fc800078e00ff */
[----:B----4-:R-:W-:-:S04]  /*4300*/  IMAD.WIDE.U32 R4, P0, R7, R9, R2 ;  /* 0x0000000907047225 */ /* 0x010fc80007800002 */
[----:B------:R-:W-:-:S04]  /*4310*/  IMAD.WIDE.U32 R2, R7, R8, RZ ;  /* 0x0000000807027225 */ /* 0x000fc800078e00ff */
[----:B------:R-:W-:Y:S01]  /*4320*/  IMAD.X R7, RZ, RZ, RZ, P0 ;  /* 0x000000ffff077224 */ /* 0x000fe200000e06ff */
[----:B------:R-:W-:Y:S01]  /*4330*/  IADD3 RZ, P0, R3, R4, RZ ;  /* 0x0000000403ff7210 */ /* 0x000fe20007f1e0ff */
[----:B------:R-:W-:-:S04]  /*4340*/  IMAD.MOV.U32 R6, RZ, RZ, R5 ;  /* 0x000000ffff067224 */ /* 0x000fc800078e0005 */
[----:B------:R-:W-:-:S08]  /*4350*/  IMAD.WIDE.U32.X R6, R11, R9, R6, P0 ;  /* 0x000000090b067225 */ /* 0x000fd000000e0406 */
.L_x_107:
[----:B----4-:R-:W3:Y:S01]  /*4360*/  LDC.64 R26, c[0x0][0x640] ;  /* 0x00019000ff1a7b82 */ /* 0x010ee20000000a00 */
[-C--:B-1----:R-:W-:Y:S01]  /*4370*/  SHF.R.U64 R11, R6, R0.reuse, R7 ;  /* 0x00000000060b7219 */ /* 0x082fe20000001207 */
[----:B------:R-:W-:Y:S01]  /*4380*/  IMAD.MOV.U32 R19, RZ, RZ, R17 ;  /* 0x000000ffff137224 */ /* 0x000fe200078e0011 */
[----:B------:R-:W-:Y:S01]  /*4390*/  SHF.R.U32.HI R0, RZ, R0, R7 ;  /* 0x00000000ff007219 */ /* 0x000fe20000011607 */
[----:B--2---:R-:W-:Y:S01]  /*43a0*/  IMAD.MOV R14, RZ, RZ, -R14 ;  /* 0x000000ffff0e7224 */ /* 0x004fe200078e0a0e */
[----:B------:R-:W-:Y:S01]  /*43b0*/  IADD3 R5, P0, RZ, -R11, RZ ;  /* 0x8000000bff057210 */ /* 0x000fe20007f1e0ff */
[----:B------:R-:W-:Y:S01]  /*43c0*/  ULDC UR4, c[0x0][0x154] ;  /* 0x0000550000047ab9 */ /* 0x000fe20000000800 */
[----:B------:R-:W-:Y:S01]  /*43d0*/  IMAD.MOV.U32 R7, RZ, RZ, 0x1 ;  /* 0x00000001ff077424 */ /* 0x000fe200078e00ff */
[----:B------:R-:W1:Y:S01]  /*43e0*/  LDC R4, c[0x0][0x618] ;  /* 0x00018600ff047b82 */ /* 0x000e620000000800 */
[----:B------:R-:W-:Y:S02]  /*43f0*/  IMAD R22, R15, R14, R10 ;  /* 0x0000000e0f167224 */ /* 0x000fe400078e020a */
[----:B------:R-:W-:-:S04]  /*4400*/  IMAD.X R3, RZ, RZ, ~R0, P0 ;  /* 0x000000ffff037224 */ /* 0x000fc800000e0e00 */
[-C--:B------:R-:W-:Y:S01]  /*4410*/  IMAD R0, R3, R12.reuse, RZ ;  /* 0x0000000c03007224 */ /* 0x080fe200078e02ff */
[----:B------:R-:W2:Y:S01]  /*4420*/  LDC R6, c[0x0][0x608] ;  /* 0x00018200ff067b82 */ /* 0x000ea20000000800 */
[----:B0-----:R-:W-:-:S04]  /*4430*/  IMAD.WIDE.U32 R2, R5, R12, R18 ;  /* 0x0000000c05027225 */ /* 0x001fc800078e0012 */
[----:B------:R-:W-:Y:S01]  /*4440*/  IMAD R5, R5, R13, R0 ;  /* 0x0000000d05057224 */ /* 0x000fe200078e0200 */
[----:B------:R-:W-:Y:S02]  /*4450*/  I2FP.F32.U32 R0, R20 ;  /* 0x0000001400007245 */ /* 0x000fe40000201000 */
[----:B------:R-:W0:Y:S01]  /*4460*/  LDC R24, c[0x0][0x658] ;  /* 0x00019600ff187b82 */ /* 0x000e220000000800 */
[----:B------:R-:W-:Y:S01]  /*4470*/  IMAD.IADD R3, R3, 0x1, R5 ;  /* 0x0000000103037824 */ /* 0x000fe200078e0205 */
[----:B---3--:R-:W-:Y:S01]  /*4480*/  ISETP.NE.U32.AND P0, PT, R26, RZ, PT ;  /* 0x000000ff1a00720c */ /* 0x008fe20003f05070 */
[----:B------:R-:W-:Y:S01]  /*4490*/  FMUL R0, R0, UR4 ;  /* 0x0000000400007c20 */ /* 0x000fe20008400000 */
[----:B------:R-:W-:Y:S02]  /*44a0*/  IMAD.MOV.U32 R5, RZ, RZ, -0x1 ;  /* 0xffffffffff057424 */ /* 0x000fe400078e00ff */
[----:B------:R-:W-:Y:S01]  /*44b0*/  ISETP.NE.AND.EX P0, PT, R27, RZ, PT, P0 ;  /* 0x000000ff1b00720c */ /* 0x000fe20003f05300 */
[----:B------:R3:W4:Y:S01]  /*44c0*/  F2I.U32.TRUNC.NTZ R12, R0 ;  /* 0x00000000000c7305 */ /* 0x000722000020f000 */
[----:B------:R-:W3:Y:S01]  /*44d0*/  LDC R15, c[0x0][0x148] ;  /* 0x00005200ff0f7b82 */ /* 0x000ee20000000800 */
[----:B-1----:R-:W-:-:S02]  /*44e0*/  SHF.R.U64 R10, R2, R4, R3 ;  /* 0x00000004020a7219 */ /* 0x002fc40000001203 */
[----:B------:R-:W-:-:S05]  /*44f0*/  SHF.R.U32.HI R3, RZ, R4, R3 ;  /* 0x00000004ff037219 */ /* 0x000fca0000011603 */
[----:B------:R-:W1:Y:S01]  /*4500*/  LDC R14, c[0x0][0x600] ;  /* 0x00018000ff0e7b82 */ /* 0x000e620000000800 */
[-CC-:B--2---:R-:W-:Y:S02]  /*4510*/  SHF.R.U64 R8, R10, R6.reuse, R3.reuse ;  /* 0x000000060a087219 */ /* 0x184fe40000001203 */
[----:B------:R-:W-:-:S05]  /*4520*/  SHF.R.U32.HI R3, RZ, R6, R3 ;  /* 0x00000006ff037219 */ /* 0x000fca0000011603 */
[----:B------:R-:W2:Y:S01]  /*4530*/  LDC R21, c[0x0][0x648] ;  /* 0x00019200ff157b82 */ /* 0x000ea20000000800 */
[-CC-:B0-----:R-:W-:Y:S02]  /*4540*/  SHF.R.U64 R13, R8, R24.reuse, R3.reuse ;  /* 0x00000018080d7219 */ /* 0x181fe40000001203 */
[-C--:B------:R-:W-:Y:S02]  /*4550*/  SHF.L.U32 R5, R5, R24.reuse, RZ ;  /* 0x0000001805057219 */ /* 0x080fe400000006ff */
[-C--:B------:R-:W-:Y:S01]  /*4560*/  SHF.R.U32.HI R3, RZ, R24.reuse, R3 ;  /* 0x00000018ff037219 */ /* 0x080fe20000011603 */
[----:B------:R-:W-:Y:S01]  /*4570*/  IMAD.MOV.U32 R2, RZ, RZ, R13 ;  /* 0x000000ffff027224 */ /* 0x000fe200078e000d */
[----:B------:R-:W-:Y:S01]  /*4580*/  SHF.L.U32 R24, R7, R24, RZ ;  /* 0x0000001807187219 */ /* 0x000fe200000006ff */
[----:B------:R-:W0:Y:S01]  /*4590*/  LDC R25, c[0x0][0x638] ;  /* 0x00018e00ff197b82 */ /* 0x000e220000000800 */
[----:B------:R-:W-:-:S07]  /*45a0*/  LOP3.LUT R19, RZ, R5, RZ, 0x33, !PT ;  /* 0x00000005ff137212 */ /* 0x000fce00078e33ff */
[----:B------:R-:W0:Y:S01]  /*45b0*/  LDC R28, c[0x0][0x610] ;  /* 0x00018400ff1c7b82 */ /* 0x000e220000000800 */
[----:B----4-:R-:W-:Y:S05]  /*45c0*/  @!P0 BRA `(.L_x_108) ;  /* 0x0000000000288947 */ /* 0x010fea0003800000 */
[----:B---3--:R-:W3:Y:S02]  /*45d0*/  LDC R0, c[0x0][0x64c] ;  /* 0x00019300ff007b82 */ /* 0x008ee40000000800 */
[----:B---3--:R-:W-:-:S05]  /*45e0*/  IADD3 R7, P0, R13, R0, RZ ;  /* 0x000000000d077210 */ /* 0x008fca0007f1e0ff */
        /* <DEDUP_REMOVED lines=8> */
.L_x_108:
[----:B------:R-:W4:Y:S01]  /*4670*/  LDC R4, c[0x0][0x65c] ;  /* 0x00019700ff047b82 */ /* 0x000f220000000800 */
[----:B--23--:R-:W-:Y:S01]  /*4680*/  SHF.R.U64 R0, R2, R21, R3 ;  /* 0x0000001502007219 */ /* 0x00cfe20000001203 */
[----:B-1----:R-:W-:Y:S01]  /*4690*/  VIADD R3, R14, 0xffffffff ;  /* 0xffffffff0e037836 */ /* 0x002fe20000000000 */
[----:B------:R-:W-:Y:S01]  /*46a0*/  LOP3.LUT R19, R8, R19, RZ, 0xc0, !PT ;  /* 0x0000001308137212 */ /* 0x000fe200078ec0ff */
[----:B------:R-:W-:Y:S02]  /*46b0*/  IMAD.MOV R12, RZ, RZ, -R12 ;  /* 0x000000ffff0c7224 */ /* 0x000fe400078e0a0c */
[----:B------:R-:W-:Y:S01]  /*46c0*/  IMAD.MOV R2, RZ, RZ, -R0 ;  /* 0x000000ffff027224 */ /* 0x000fe200078e0a00 */
[----:B------:R-:W-:Y:S01]  /*46d0*/  LOP3.LUT R3, R10, R3, RZ, 0xc0, !PT ;  /* 0x000000030a037212 */ /* 0x000fe200078ec0ff */
[----:B------:R-:W-:Y:S02]  /*46e0*/  IMAD R19, R24, R0, R19 ;  /* 0x0000000018137224 */ /* 0x000fe400078e0213 */
[----:B0-----:R-:W-:-:S04]  /*46f0*/  IMAD R0, R2, R25, R13 ;  /* 0x0000001902007224 */ /* 0x001fc800078e020d */
[----:B------:R-:W-:Y:S01]  /*4700*/  IMAD R2, R0, R14, R3 ;  /* 0x0000000e00027224 */ /* 0x000fe200078e0203 */
[----:B----4-:R-:W-:Y:S01]  /*4710*/  ISETP.NE.AND P0, PT, R4, 0x1, PT ;  /* 0x000000010400780c */ /* 0x010fe20003f05270 */
[----:B------:R-:W-:-:S05]  /*4720*/  IMAD.MOV.U32 R4, RZ, RZ, 0x1 ;  /* 0x00000001ff047424 */ /* 0x000fca00078e00ff */
[----:B------:R-:W-:-:S07]  /*4730*/  PRMT R0, R4, 0x7610, R0 ;  /* 0x0000761004007816 */ /* 0x000fce0000000000 */
[----:B------:R-:W-:-:S04]  /*4740*/  @P0 IMAD R22, R15, R12, R20 ;  /* 0x0000000c0f160224 */ /* 0x000fc800078e0214 */
[----:B------:R-:W-:-:S05]  /*4750*/  IMAD R19, R19, R28, R22 ;  /* 0x0000001c13137224 */ /* 0x000fca00078e0216 */
[----:B------:R-:W-:Y:S02]  /*4760*/  SEL R22, R2, R19, !P0 ;  /* 0x0000001302167207 */ /* 0x000fe40004000000 */
[----:B------:R-:W-:Y:S01]  /*4770*/  SEL R19, R19, R2, !P0 ;  /* 0x0000000213137207 */ /* 0x000fe20004000000 */
[----:B------:R-:W-:-:S07]  /*4780*/  IMAD.MOV.U32 R2, RZ, RZ, R11 ;  /* 0x000000ffff027224 */ /* 0x000fce00078e000b */
.L_x_106:
[----:B------:R-:W-:Y:S02]  /*4790*/  LOP3.LUT P0, RZ, R0, 0xff, RZ, 0xc0, !PT ;  /* 0x000000ff00ff7812 */ /* 0x000fe4000780c0ff */
[----:B------:R-:W-:-:S11]  /*47a0*/  LOP3.LUT R69, R69, 0x1, RZ, 0x3c, !PT ;  /* 0x0000000145457812 */ /* 0x000fd600078e3cff */
[----:B------:R-:W-:Y:S05]  /*47b0*/  @P0 BRA `(.L_x_109) ;  /* 0xffffffd000300947 */ /* 0x000fea000383ffff */
[----:B------:R-:W-:Y:S05]  /*47c0*/  EXIT ;  /* 0x000000000000794d */ /* 0x000fea0003800000 */
.L_x_18:
[----:B------:R-:W-:-:S08]  /*47d0*/  ISETP.NE.AND P0, PT, R5, RZ, PT ;  /* 0x000000ff0500720c */ /* 0x000fd00003f05270 */
[----:B0-----:R-:W0:-:S00]  /*47e0*/  USETMAXREG.DEALLOC.CTAPOOL 0x28 ;  /* 0x00000028000079c8 */ /* 0x001e0000080e0500 */
[----:B------:R-:W-:Y:S05]  /*47f0*/  @P0 EXIT ;  /* 0x000000000000094d */ /* 0x000fea0003800000 */
[----:B0-----:R-:W-:Y:S01]  /*4800*/  LOP3.LUT P0, RZ, R8, 0xff, RZ, 0xc0, !PT ;  /* 0x000000ff08ff7812 */ /* 0x001fe2000780c0ff */
[----:B------:R-:W-:Y:S02]  /*4810*/  IMAD.MOV.U32 R0, RZ, RZ, 0x1 ;  /* 0x00000001ff007424 */ /* 0x000fe400078e00ff */
[----:B------:R-:W-:-:S10]  /*4820*/  IMAD.MOV.U32 R7, RZ, RZ, RZ ;  /* 0x000000ffff077224 */ /* 0x000fd400078e00ff */
[----:B------:R-:W-:Y:S05]  /*4830*/  @!P0 BRA `(.L_x_110) ;  /* 0x0000000c00788947 */ /* 0x000fea0003800000 */
[----:B------:R-:W0:Y:S01]  /*4840*/  S2UR UR9, SR_CgaCtaId ;  /* 0x00000000000979c3 */ /* 0x000e220000008800 */
[----:B------:R-:W-:Y:S01]  /*4850*/  ULDC UR5, c[0x0][0x658] ;  /* 0x0001960000057ab9 */ /* 0x000fe20000000800 */
[----:B------:R-:W-:Y:S01]  /*4860*/  UMOV UR10, 0xffffffff ;  /* 0xffffffff000a7882 */ /* 0x000fe20000000000 */
[----:B------:R-:W-:Y:S01]  /*4870*/  UMOV UR11, 0x1 ;  /* 0x00000001000b7882 */ /* 0x000fe20000000000 */
[----:B------:R-:W-:Y:S01]  /*4880*/  USHF.L.U32 UR10, UR10, UR5, URZ ;  /* 0x000000050a0a7299 */ /* 0x000fe2000800063f */
[----:B------:R-:W-:Y:S01]  /*4890*/  LOP3.LUT P0, RZ, R4, 0x1f, RZ, 0xc0, !PT ;  /* 0x0000001f04ff7812 */ /* 0x000fe2000780c0ff */
[----:B------:R-:W-:Y:S01]  /*48a0*/  BSSY B0, `(.L_x_110) ;  /* 0x00000d7000007945 */ /* 0x000fe20003800000 */
[C---:B------:R-:W-:Y:S01]  /*48b0*/  ISETP.NE.AND P2, PT, R3.reuse, RZ, PT ;  /* 0x000000ff0300720c */ /* 0x040fe20003f45270 */
[----:B------:R-:W-:Y:S01]  /*48c0*/  IMAD.MOV.U32 R8, RZ, RZ, 0x1 ;  /* 0x00000001ff087424 */ /* 0x000fe200078e00ff */
[----:B------:R-:W-:Y:S01]  /*48d0*/  ISETP.NE.OR P0, PT, R3, RZ, !P0 ;  /* 0x000000ff0300720c */ /* 0x000fe20004705670 */
[----:B------:R-:W-:Y:S01]  /*48e0*/  IMAD.MOV.U32 R0, RZ, RZ, 0x1 ;  /* 0x00000001ff007424 */ /* 0x000fe200078e00ff */
[----:B------:R-:W-:Y:S01]  /*48f0*/  LOP3.LUT R6, R16, 0x2, RZ, 0xfc, !PT ;  /* 0x0000000210067812 */ /* 0x000fe200078efcff */
[----:B------:R-:W-:Y:S01]  /*4900*/  IMAD.MOV.U32 R7, RZ, RZ, RZ ;  /* 0x000000ffff077224 */ /* 0x000fe200078e00ff */
[----:B------:R-:W-:Y:S01]  /*4910*/  ULDC UR4, c[0x0][0x600] ;  /* 0x0001800000047ab9 */ /* 0x000fe20000000800 */
[----:B------:R-:W-:Y:S01]  /*4920*/  UMOV UR18, 0x55 ;  /* 0x0000005500127882 */ /* 0x000fe20000000000 */
[----:B------:R-:W-:-:S02]  /*4930*/  UIADD3 UR26, UR40, 0x1, URZ ;  /* 0x00000001281a7890 */ /* 0x000fc4000fffe03f */
[----:B------:R-:W-:Y:S02]  /*4940*/  UIADD3 UR4, UR4, -0x1, URZ ;  /* 0xffffffff04047890 */ /* 0x000fe4000fffe03f */
[----:B------:R-:W-:Y:S01]  /*4950*/  USHF.L.U32 UR5, UR11, UR5, URZ ;  /* 0x000000050b057299 */ /* 0x000fe2000800063f */
[----:B------:R-:W-:Y:S01]  /*4960*/  ULDC.64 UR24, c[0x0][0x198] ;  /* 0x0000660000187ab9 */ /* 0x000fe20000000a00 */
[----:B0-----:R-:W-:Y:S02]  /*4970*/  ULOP3.LUT UR8, UR9, 0x1, URZ, 0xc0, !UPT ;  /* 0x0000000109087892 */ /* 0x001fe4000f8ec03f */
[----:B------:R-:W-:Y:S02]  /*4980*/  USHF.L.U32 UR7, UR9, 0xc, URZ ;  /* 0x0000000c09077899 */ /* 0x000fe4000800063f */
[----:B------:R-:W-:Y:S02]  /*4990*/  USHF.R.U32.HI UR27, URZ, 0x1, UR9 ;  /* 0x000000013f1b7899 */ /* 0x000fe40008011609 */
[----:B------:R-:W-:-:S02]  /*49a0*/  USHF.L.U32 UR6, UR9, 0x5, URZ ;  /* 0x0000000509067899 */ /* 0x000fc4000800063f */
[----:B------:R-:W-:Y:S02]  /*49b0*/  ULOP3.LUT UR9, UR9, 0xfffffffe, URZ, 0xc0, !UPT ;  /* 0xfffffffe09097892 */ /* 0x000fe4000f8ec03f */
[----:B------:R-:W-:Y:S02]  /*49c0*/  UISETP.GT.U32.AND UP0, UPT, UR8, 0xffff, UPT ;  /* 0x0000ffff0800788c */ /* 0x000fe4000bf04070 */
[----:B------:R-:W-:Y:S02]  /*49d0*/  ULOP3.LUT UR13, UR7, 0x1000, URZ, 0xc0, !UPT ;  /* 0x00001000070d7892 */ /* 0x000fe4000f8ec03f */
[----:B------:R-:W-:Y:S02]  /*49e0*/  ULOP3.LUT UR7, URZ, UR10, URZ, 0x33, !UPT ;  /* 0x0000000a3f077292 */ /* 0x000fe4000f8e333f */
[----:B------:R-:W-:Y:S02]  /*49f0*/  USHF.L.U32 UR10, UR11, UR9, URZ ;  /* 0x000000090b0a7299 */ /* 0x000fe4000800063f */
[----:B------:R-:W-:-:S02]  /*4a00*/  ULOP3.LUT UR9, UR9, 0x1, URZ, 0xfc, !UPT ;  /* 0x0000000109097892 */ /* 0x000fc4000f8efc3f */
[----:B------:R-:W-:Y:S02]  /*4a10*/  USEL UR8, UR8, 0xffff, !UP0 ;  /* 0x0000ffff08087887 */ /* 0x000fe4000c000000 */
[----:B------:R-:W-:Y:S02]  /*4a20*/  USHF.L.U32 UR9, UR11, UR9, URZ ;  /* 0x000000090b097299 */ /* 0x000fe4000800063f */
[----:B------:R-:W-:Y:S02]  /*4a30*/  ULOP3.LUT UR8, UR8, 0xffff, URZ, 0xc0, !UPT ;  /* 0x0000ffff08087892 */ /* 0x000fe4000f8ec03f */
[----:B------:R-:W-:Y:S02]  /*4a40*/  ULEA UR28, UR27, 0x200, 0xb ;  /* 0x000002001b1c7891 */ /* 0x000fe4000f8e583f */
[----:B------:R-:W-:Y:S02]  /*4a50*/  ULOP3.LUT UR6, UR6, 0x20, URZ, 0xc0, !UPT ;  /* 0x0000002006067892 */ /* 0x000fe4000f8ec03f */
[----:B------:R-:W-:-:S02]  /*4a60*/  ULOP3.LUT UR13, UR13, 0x1c200, URZ, 0xfc, !UPT ;  /* 0x0001c2000d0d7892 */ /* 0x000fc4000f8efc3f */
[----:B------:R-:W-:Y:S02]  /*4a70*/  ULOP3.LUT UR19, UR10, UR9, URZ, 0xfc, !UPT ;  /* 0x000000090a137292 */ /* 0x000fe4000f8efc3f */
[----:B------:R-:W-:-:S12]  /*4a80*/  USHF.L.U32 UR18, UR18, UR8, URZ ;  /* 0x0000000812127299 */ /* 0x000fd8000800063f */
.L_x_122:
[----:B------:R-:W-:-:S03]  /*4a90*/  UMOV UR8, 0xffffffff ;  /* 0xffffffff00087882 */ /* 0x000fc60000000000 */
[----:B------:R-:W-:Y:S05]  /*4aa0*/  BRA.DIV UR8, `(.L_x_111) ;  /* 0x0000001608587947 */ /* 0x000fea000b800000 */
[----:B------:R-:W-:-:S13]  /*4ab0*/  ELECT P6, URZ, PT ;  /* 0x00000000003f782f */ /* 0x000fda00038c0000 */
.L_x_145:
[----:B------:R-:W0:Y:S01]  /*4ac0*/  LDC R3, c[0x0][0x28c] ;  /* 0x0000a300ff037b82 */ /* 0x000e220000000800 */
[----:B------:R-:W-:Y:S01]  /*4ad0*/  BSSY B1, `(.L_x_112) ;  /* 0x000003a000017945 */ /* 0x000fe20003800000 */
[----:B0-----:R-:W-:-:S13]  /*4ae0*/  ISETP.LT.OR P6, PT, R3, 0x1, !P6 ;  /* 0x000000010300780c */ /* 0x001fda00077c1670 */
[----:B------:R-:W-:Y:S05]  /*4af0*/  @P6 BRA `(.L_x_113) ;  /* 0x0000000000dc6947 */ /* 0x000fea0003800000 */
[----:B------:R-:W-:Y:S01]  /*4b00*/  LEA R19, R19, UR27, 0x2 ;  /* 0x0000001b13137c11 */ /* 0x000fe2000f8e10ff */
[----:B------:R-:W-:Y:S01]  /*4b10*/  IMAD.MOV.U32 R12, RZ, RZ, RZ ;  /* 0x000000ffff0c7224 */ /* 0x000fe200078e00ff */
[----:B------:R-:W-:Y:S01]  /*4b20*/  LEA R22, R22, UR6, 0x6 ;  /* 0x0000000616167c11 */ /* 0x000fe2000f8e30ff */
[----:B------:R-:W-:Y:S02]  /*4b30*/  IMAD.U32 R13, RZ, RZ, UR26 ;  /* 0x0000001aff0d7e24 */ /* 0x000fe4000f8e00ff */
[----:B------:R-:W-:Y:S02]  /*4b40*/  IMAD.MOV.U32 R3, RZ, RZ, R0 ;  /* 0x000000ffff037224 */ /* 0x000fe400078e0000 */
[----:B------:R-:W-:Y:S02]  /*4b50*/  IMAD.MOV.U32 R4, RZ, RZ, R7 ;  /* 0x000000ffff047224 */ /* 0x000fe400078e0007 */
[----:B------:R-:W-:-:S07]  /*4b60*/  IMAD.SHL.U32 R19, R19, 0x10, RZ ;  /* 0x0000001013137824 */ /* 0x000fce00078e00ff */
.L_x_117:
[----:B------:R-:W0:Y:S01]  /*4b70*/  S2R R10, SR_CgaCtaId ;  /* 0x00000000000a7919 */ /* 0x000e220000008800 */
[----:B------:R-:W-:Y:S01]  /*4b80*/  MOV R5, 0x400 ;  /* 0x0000040000057802 */ /* 0x000fe20000000f00 */
[----:B------:R-:W1:Y:S03]  /*4b90*/  @!P2 LDC R9, c[0x0][0x500] ;  /* 0x00014000ff09ab82 */ /* 0x000e660000000800 */
[----:B0-----:R-:W-:Y:S02]  /*4ba0*/  LEA R11, R10, R5, 0x18 ;  /* 0x000000050a0b7211 */ /* 0x001fe400078ec0ff */
[----:B------:R-:W-:-:S03]  /*4bb0*/  SHF.L.U32 R5, R3, 0x1f, RZ ;  /* 0x0000001f03057819 */ /* 0x000fc600000006ff */
[----:B------:R-:W-:-:S04]  /*4bc0*/  IMAD R10, R4, 0x8, R11 ;  /* 0x00000008040a7824 */ /* 0x000fc800078e020b */
[----:B------:R-:W0:Y:S02]  /*4bd0*/  SYNCS.PHASECHK.TRANS64.TRYWAIT P1, [R10+URZ+0x70], R5 ;  /* 0x000070050a0075a7 */ /* 0x000e24000802017f */
[----:B01----:R-:W-:Y:S05]  /*4be0*/  @!P1 BRA `(.L_x_114) ;  /* 0x0000001400289947 */ /* 0x003fea0003800000 */
.L_x_146:
[----:B0-----:R-:W-:Y:S01]  /*4bf0*/  PRMT R5, R6, 0x9910, RZ ;  /* 0x0000991006057816 */ /* 0x001fe200000000ff */
[----:B------:R0:W-:Y:S03]  /*4c00*/  @!P2 SYNCS.ARRIVE.TRANS64 RZ, [R10+URZ], R9 ;  /* 0x000000090affa9a7 */ /* 0x0001e6000800003f */
[----:B------:R-:W-:-:S13]  /*4c10*/  ISETP.NE.AND P1, PT, R5, 0x2, PT ;  /* 0x000000020500780c */ /* 0x000fda0003f25270 */
[----:B0-----:R-:W-:Y:S05]  /*4c20*/  @P1 BRA `(.L_x_115) ;  /* 0x0000000000041947 */ /* 0x001fea0003800000 */
[----:B------:R-:W-:Y:S01]  /*4c30*/  BPT.TRAP 0x1 ;  /* 0x000000040000795c */ /* 0x000fe20000300000 */
.L_x_115:
[----:B------:R-:W-:Y:S05]  /*4c40*/  @P0 BRA `(.L_x_116) ;  /* 0x0000000000040947 */ /* 0x000fea0003800000 */
[----:B------:R-:W-:Y:S01]  /*4c50*/  BPT.TRAP 0x1 ;  /* 0x000000040000795c */ /* 0x000fe20000300000 */
.L_x_116:
[----:B------:R-:W-:Y:S01]  /*4c60*/  R2UR UR11, R4 ;  /* 0x00000000040b72ca */ /* 0x000fe200000e0000 */
[----:B------:R-:W-:Y:S01]  /*4c70*/  VIADD R13, R13, 0xffffffff ;  /* 0xffffffff0d0d7836 */ /* 0x000fe20000000000 */
[----:B------:R-:W-:Y:S01]  /*4c80*/  R2UR UR21, R11 ;  /* 0x000000000b1572ca */ /* 0x000fe200000e0000 */
[----:B------:R-:W-:Y:S01]  /*4c90*/  UIADD3 UR14, UP0, UR24, 0xf0, URZ ;  /* 0x000000f0180e7890 */ /* 0x000fe2000ff1e03f */
[----:B------:R-:W-:Y:S01]  /*4ca0*/  R2UR UR22, R19 ;  /* 0x00000000131672ca */ /* 0x000fe200000e0000 */
[----:B------:R-:W-:Y:S01]  /*4cb0*/  UIADD3 UR30, UP1, UR24, 0x1f0, URZ ;  /* 0x000001f0181e7890 */ /* 0x000fe2000ff3e03f */
[----:B------:R-:W-:Y:S01]  /*4cc0*/  R2UR UR9, R10 ;  /* 0x000000000a0972ca */ /* 0x000fe200000e0000 */
[----:B------:R-:W-:Y:S01]  /*4cd0*/  UIADD3.X UR15, URZ, UR25, URZ, UP0, !UPT ;  /* 0x000000193f0f7290 */ /* 0x000fe200087fe43f */
[----:B------:R-:W-:Y:S01]  /*4ce0*/  R2UR UR10, R12 ;  /* 0x000000000c0a72ca */ /* 0x000fe200000e0000 */
[----:B------:R-:W-:Y:S01]  /*4cf0*/  UPRMT UR20, URZ, 0x5410, UR18 ;  /* 0x000054103f147896 */ /* 0x000fe20008000012 */
[----:B------:R-:W-:Y:S01]  /*4d00*/  R2UR UR12, R2 ;  /* 0x00000000020c72ca */ /* 0x000fe200000e0000 */
[----:B------:R-:W-:Y:S01]  /*4d10*/  VIADD R4, R4, 0x1 ;  /* 0x0000000104047836 */ /* 0x000fe20000000000 */
[----:B------:R-:W-:Y:S01]  /*4d20*/  R2UR UR23, R22 ;  /* 0x00000000161772ca */ /* 0x000fe200000e0000 */
[----:B------:R-:W-:Y:S01]  /*4d30*/  ULEA UR8, UR11, UR28, 0xd ;  /* 0x0000001c0b087291 */ /* 0x000fe2000f8e683f */
[----:B------:R-:W-:Y:S01]  /*4d40*/  ISETP.GT.AND P3, PT, R13, 0x1, PT ;  /* 0x000000010d00780c */ /* 0x000fe20003f64270 */
[----:B------:R-:W-:Y:S01]  /*4d50*/  ULEA UR11, UR11, UR13, 0xd ;  /* 0x0000000d0b0b7291 */ /* 0x000fe2000f8e683f */
[----:B------:R-:W-:Y:S01]  /*4d60*/  ISETP.NE.AND P1, PT, R4, 0xe, PT ;  /* 0x0000000e0400780c */ /* 0x000fe20003f25270 */
[----:B------:R-:W-:Y:S01]  /*4d70*/  UIADD3 UR8, UR21, UR8, URZ ;  /* 0x0000000815087290 */ /* 0x000fe2000fffe03f */
[----:B------:R-:W-:Y:S01]  /*4d80*/  VIADD R12, R12, 0x80 ;  /* 0x000000800c0c7836 */ /* 0x000fe20000000000 */
[----:B------:R-:W-:Y:S01]  /*4d90*/  UIADD3 UR21, UR21, UR11, URZ ;  /* 0x0000000b15157290 */ /* 0x000fe2000fffe03f */
[----:B------:R-:W-:Y:S01]  /*4da0*/  SEL R10, RZ, 0x1, P1 ;  /* 0x00000001ff0a7807 */ /* 0x000fe20000800000 */
[----:B------:R-:W-:Y:S01]  /*4db0*/  UPRMT UR29, URZ, 0x5410, UR19 ;  /* 0x000054103f1d7896 */ /* 0x000fe20008000013 */
[----:B------:R-:W-:Y:S01]  /*4dc0*/  SEL R4, R4, RZ, P1 ;  /* 0x000000ff04047207 */ /* 0x000fe20000800000 */
[----:B------:R-:W-:Y:S01]  /*4dd0*/  UIADD3.X UR31, URZ, UR25, URZ, UP1, !UPT ;  /* 0x000000193f1f7290 */ /* 0x000fe20008ffe43f */
[----:B------:R-:W-:Y:S01]  /*4de0*/  LOP3.LUT R3, R3, R10, RZ, 0x3c, !PT ;  /* 0x0000000a03037212 */ /* 0x000fe200078e3cff */
[----:B------:R-:W-:Y:S01]  /*4df0*/  UMOV UR16, 0x0 ;  /* 0x0000000000107882 */ /* 0x000fe20000000000 */
[----:B------:R-:W-:Y:S01]  /*4e00*/  UMOV UR17, 0x10000000 ;  /* 0x1000000000117882 */ /* 0x000fe20000000000 */
[----:B------:R-:W-:-:S02]  /*4e10*/  UMOV UR11, UR22 ;  /* 0x00000016000b7c82 */ /* 0x000fc40008000000 */
[----:B------:R0:W-:Y:S02]  /*4e20*/  UTMALDG.3D.MULTICAST [UR8], [UR14], UR20, desc[UR16] ;  /* 0x000010080e0073b4 */ /* 0x0001e40008011814 */
[----:B0-----:R-:W-:Y:S01]  /*4e30*/  UMOV UR8, UR21 ;  /* 0x0000001500087c82 */ /* 0x001fe20008000000 */
[----:B------:R-:W-:Y:S02]  /*4e40*/  UMOV UR11, UR23 ;  /* 0x00000017000b7c82 */ /* 0x000fe40008000000 */
[----:B------:R0:W-:Y:S02]  /*4e50*/  UTMALDG.3D.MULTICAST [UR8], [UR30], UR29, desc[UR16] ;  /* 0x000010081e0073b4 */ /* 0x0001e4000801181d */
[----:B0-----:R-:W-:Y:S05]  /*4e60*/  @P3 BRA `(.L_x_117) ;  /* 0xfffffffc00403947 */ /* 0x001fea000383ffff */
.L_x_113:
[----:B------:R-:W-:Y:S05]  /*4e70*/  BSYNC B1 ;  /* 0x0000000000017941 */ /* 0x000fea0003800000 */
.L_x_112:
[----:B------:R-:W2:Y:S01]  /*4e80*/  LDL.64 R10, [R1] ;  /* 0x00000000010a7983 */ /* 0x000ea20000100a00 */
[----:B------:R-:W-:Y:S01]  /*4e90*/  LOP3.LUT P4, RZ, R8, 0xff, RZ, 0xc0, !PT ;  /* 0x000000ff08ff7812 */ /* 0x000fe2000788c0ff */
[----:B------:R-:W-:Y:S01]  /*4ea0*/  VIADD R4, R7, UR40 ;  /* 0x0000002807047c36 */ /* 0x000fe20008000000 */
[----:B------:R-:W-:Y:S01]  /*4eb0*/  ULDC.64 UR8, c[0x0][0x650] ;  /* 0x0001940000087ab9 */ /* 0x000fe20000000a00 */
[----:B------:R-:W-:Y:S01]  /*4ec0*/  IMAD.U32 R5, RZ, RZ, UR40 ;  /* 0x00000028ff057e24 */ /* 0x000fe2000f8e00ff */
[----:B------:R-:W-:Y:S01]  /*4ed0*/  UISETP.GE.U32.AND UP0, UPT, UR40, 0xe, UPT ;  /* 0x0000000e2800788c */ /* 0x000fe2000bf06070 */
[----:B------:R-:W-:Y:S01]  /*4ee0*/  BSSY B1, `(.L_x_118) ;  /* 0x0000070000017945 */ /* 0x000fe20003800000 */
[----:B------:R-:W-:Y:S01]  /*4ef0*/  SHF.R.U32.HI R2, RZ, 0x1, R4 ;  /* 0x00000001ff027819 */ /* 0x000fe20000011604 */
[----:B------:R-:W-:Y:S01]  /*4f00*/  IMAD.MOV.U32 R19, RZ, RZ, -0x1 ;  /* 0xffffffffff137424 */ /* 0x000fe200078e00ff */
[----:B------:R-:W-:Y:S01]  /*4f10*/  ISETP.GT.U32.AND P1, PT, R4, 0xd, PT ;  /* 0x0000000d0400780c */ /* 0x000fe20003f24070 */
[----:B------:R-:W-:Y:S01]  /*4f20*/  IMAD.MOV.U32 R22, RZ, RZ, -0x1 ;  /* 0xffffffffff167424 */ /* 0x000fe200078e00ff */
[----:B------:R-:W-:-:S02]  /*4f30*/  PLOP3.LUT P3, PT, PT, PT, UP0, 0x80, 0x0 ;  /* 0x000000000000781c */ /* 0x000fc40003f6f008 */
[----:B------:R-:W-:Y:S01]  /*4f40*/  ISETP.LT.U32.AND P1, PT, R5, 0xe, P1 ;  /* 0x0000000e0500780c */ /* 0x000fe20000f21070 */
[----:B------:R-:W0:Y:S01]  /*4f50*/  @P4 S2R R8, SR_CgaCtaId ;  /* 0x0000000000084919 */ /* 0x000e220000008800 */
[----:B------:R-:W-:-:S04]  /*4f60*/  @P4 MOV R3, 0x400 ;  /* 0x0000040000034802 */ /* 0x000fc80000000f00 */
[----:B0-----:R-:W-:Y:S01]  /*4f70*/  @P4 LEA R8, R8, R3, 0x18 ;  /* 0x0000000308084211 */ /* 0x001fe200078ec0ff */
[----:B------:R-:W-:-:S03]  /*4f80*/  IMAD.WIDE.U32 R2, R2, -0x6db6db6d, RZ ;  /* 0x9249249302027825 */ /* 0x000fc600078e00ff */
[----:B------:R0:W-:Y:S01]  /*4f90*/  @P4 SYNCS.ARRIVE.TRANS64.A1T0 RZ, [R8+URZ+0x118], RZ ;  /* 0x000118ff08ff49a7 */ /* 0x0001e2000810003f */
[----:B------:R-:W-:Y:S01]  /*4fa0*/  IMAD.MOV.U32 R2, RZ, RZ, -0x1 ;  /* 0xffffffffff027424 */ /* 0x000fe200078e00ff */
[----:B------:R-:W-:Y:S02]  /*4fb0*/  SHF.R.U32.HI R5, RZ, 0x2, R3 ;  /* 0x00000002ff057819 */ /* 0x000fe40000011603 */
[----:B------:R-:W-:-:S03]  /*4fc0*/  SEL R3, RZ, 0x1, !P1 ;  /* 0x00000001ff037807 */ /* 0x000fc60004800000 */
[----:B------:R-:W-:Y:S01]  /*4fd0*/  IMAD R7, R5, -0xe, R4 ;  /* 0xfffffff205077824 */ /* 0x000fe200078e0204 */
[----:B------:R-:W-:Y:S02]  /*4fe0*/  LOP3.LUT R0, R0, R3, RZ, 0x3c, !PT ;  /* 0x0000000300007212 */ /* 0x000fe400078e3cff */
[----:B------:R-:W-:Y:S02]  /*4ff0*/  PRMT R3, RZ, 0x7610, R3 ;  /* 0x00007610ff037816 */ /* 0x000fe40000000003 */
[----:B------:R-:W-:Y:S02]  /*5000*/  @P3 LOP3.LUT R0, R0, 0x1, R5, 0x78, !PT ;  /* 0x0000000100003812 */ /* 0x000fe400078e7805 */
[----:B0-----:R-:W-:Y:S02]  /*5010*/  PRMT R8, RZ, 0x7610, R8 ;  /* 0x00007610ff087816 */ /* 0x001fe40000000008 */
[----:B--2---:R-:W-:-:S04]  /*5020*/  IADD3 R18, P4, R18, R10, RZ ;  /* 0x0000000a12127210 */ /* 0x004fc80007f9e0ff */
[----:B------:R-:W-:Y:S01]  /*5030*/  ISETP.GE.U32.AND P1, PT, R18, UR8, PT ;  /* 0x0000000812007c0c */ /* 0x000fe2000bf26070 */
[----:B------:R-:W-:-:S05]  /*5040*/  IMAD.X R17, R17, 0x1, R23, P4 ;  /* 0x0000000111117824 */ /* 0x000fca00020e0617 */
[----:B------:R-:W-:-:S13]  /*5050*/  ISETP.GE.U32.AND.EX P1, PT, R17, UR9, PT, P1 ;  /* 0x0000000911007c0c */ /* 0x000fda000bf26110 */
[----:B------:R-:W-:Y:S05]  /*5060*/  @P1 BRA `(.L_x_119) ;  /* 0x00000004005c1947 */ /* 0x000fea0003800000 */
[----:B------:R-:W0:Y:S01]  /*5070*/  S2R R11, SR_CTAID.X ;  /* 0x00000000000b7919 */ /* 0x000e220000002500 */
[----:B------:R-:W-:Y:S01]  /*5080*/  ULDC.64 UR8, c[0x0][0x628] ;  /* 0x00018a0000087ab9 */ /* 0x000fe20000000a00 */
[----:B------:R-:W1:Y:S01]  /*5090*/  LDC R12, c[0x0][0x144] ;  /* 0x00005100ff0c7b82 */ /* 0x000e620000000800 */
[----:B------:R-:W-:Y:S01]  /*50a0*/  ISETP.NE.U32.AND P1, PT, RZ, UR8, PT ;  /* 0x00000008ff007c0c */ /* 0x000fe2000bf25070 */
[----:B------:R-:W2:Y:S01]  /*50b0*/  S2R R9, SR_CTAID.Y ;  /* 0x0000000000097919 */ /* 0x000ea20000002600 */
[----:B------:R-:W-:Y:S01]  /*50c0*/  ULDC UR10, c[0x0][0x150] ;  /* 0x00005400000a7ab9 */ /* 0x000fe20000000800 */
[----:B------:R-:W-:Y:S01]  /*50d0*/  ULDC UR11, c[0x0][0x630] ;  /* 0x00018c00000b7ab9 */ /* 0x000fe20000000800 */
[----:B------:R-:W-:Y:S01]  /*50e0*/  ISETP.NE.AND.EX P1, PT, RZ, UR9, PT, P1 ;  /* 0x00000009ff007c0c */ /* 0x000fe2000bf25310 */
[----:B------:R-:W-:Y:S01]  /*50f0*/  IMAD.MOV.U32 R2, RZ, RZ, R18 ;  /* 0x000000ffff027224 */ /* 0x000fe200078e0012 */
[----:B0-----:R-:W-:-:S05]  /*5100*/  I2FP.F32.U32 R3, R11 ;  /* 0x0000000b00037245 */ /* 0x001fca0000201000 */
[----:B------:R-:W-:Y:S01]  /*5110*/  FMUL R14, R3, UR10 ;  /* 0x0000000a030e7c20 */ /* 0x000fe20008400000 */
[----:B------:R-:W-:-:S05]  /*5120*/  IMAD.MOV.U32 R3, RZ, RZ, R17 ;  /* 0x000000ffff037224 */ /* 0x000fca00078e0011 */
[----:B--2---:R-:W-:Y:S05]  /*5130*/  @!P1 BRA `(.L_x_120) ;  /* 0x0000000000289947 */ /* 0x004fea0003800000 */
[----:B------:R-:W-:Y:S02]  /*5140*/  ULDC UR10, c[0x0][0x634] ;  /* 0x00018d00000a7ab9 */ /* 0x000fe40000000800 */
[----:B------:R-:W-:-:S05]  /*5150*/  IADD3 R3, P1, R18, UR10, RZ ;  /* 0x0000000a12037c10 */ /* 0x000fca000ff3e0ff */
[----:B------:R-:W-:-:S04]  /*5160*/  IMAD.X R13, RZ, RZ, R17, P1 ;  /* 0x000000ffff0d7224 */ /* 0x000fc800008e0611 */
[----:B------:R-:W-:-:S04]  /*5170*/  IMAD.WIDE.U32 R4, R13, UR8, RZ ;  /* 0x000000080d047c25 */ /* 0x000fc8000f8e00ff */
[----:B------:R-:W-:-:S04]  /*5180*/  IMAD.WIDE.U32 R4, P1, R3, UR9, R4 ;  /* 0x0000000903047c25 */ /* 0x000fc8000f820004 */
[----:B------:R-:W-:-:S04]  /*5190*/  IMAD.WIDE.U32 R2, R3, UR8, RZ ;  /* 0x0000000803027c25 */ /* 0x000fc8000f8e00ff */
[----:B------:R-:W-:Y:S01]  /*51a0*/  IMAD.MOV.U32 R2, RZ, RZ, R5 ;  /* 0x000000ffff027224 */ /* 0x000fe200078e0005 */
[----:B------:R-:W-:Y:S01]  /*51b0*/  IADD3 RZ, P3, R3, R4, RZ ;  /* 0x0000000403ff7210 */ /* 0x000fe20007f7e0ff */
[----:B------:R-:W-:-:S04]  /*51c0*/  IMAD.X R3, RZ, RZ, RZ, P1 ;  /* 0x000000ffff037224 */ /* 0x000fc800008e06ff */
[----:B------:R-:W-:-:S08]  /*51d0*/  IMAD.WIDE.U32.X R2, R13, UR9, R2, P3 ;  /* 0x000000090d027c25 */ /* 0x000fd000098e0402 */
.L_x_120:
[--C-:B------:R-:W-:Y:S01]  /*51e0*/  SHF.R.U64 R10, R2, UR11, R3.reuse ;  /* 0x0000000b020a7c19 */ /* 0x100fe20008001203 */
[----:B------:R-:W0:Y:S01]  /*51f0*/  F2I.U32.TRUNC.NTZ R14, R14 ;  /* 0x0000000e000e7305 */ /* 0x000e22000020f000 */
[----:B------:R-:W-:Y:S01]  /*5200*/  SHF.R.U32.HI R2, RZ, UR11, R3 ;  /* 0x0000000bff027c19 */ /* 0x000fe20008011603 */
[----:B------:R-:W-:Y:S01]  /*5210*/  ULDC.64 UR8, c[0x0][0x620] ;  /* 0x0001880000087ab9 */ /* 0x000fe20000000a00 */
[----:B------:R-:W-:Y:S01]  /*5220*/  IADD3 R5, P1, RZ, -R10, RZ ;  /* 0x8000000aff057210 */ /* 0x000fe20007f3e0ff */
[----:B------:R-:W-:Y:S01]  /*5230*/  IMAD.MOV.U32 R3, RZ, RZ, R17 ;  /* 0x000000ffff037224 */ /* 0x000fe200078e0011 */
[----:B------:R-:W-:-:S03]  /*5240*/  ULDC.64 UR10, c[0x0][0x640] ;  /* 0x00019000000a7ab9 */ /* 0x000fc60000000a00 */
[----:B------:R-:W-:Y:S01]  /*5250*/  IMAD.X R2, RZ, RZ, ~R2, P1 ;  /* 0x000000ffff027224 */ /* 0x000fe200008e0e02 */
[----:B------:R-:W-:-:S03]  /*5260*/  ISETP.NE.U32.AND P1, PT, RZ, UR10, PT ;  /* 0x0000000aff007c0c */ /* 0x000fc6000bf25070 */
[----:B------:R-:W-:Y:S01]  /*5270*/  IMAD R4, R2, UR8, RZ ;  /* 0x0000000802047c24 */ /* 0x000fe2000f8e02ff */
[----:B------:R-:W-:Y:S01]  /*5280*/  ISETP.NE.AND.EX P1, PT, RZ, UR11, PT, P1 ;  /* 0x0000000bff007c0c */ /* 0x000fe2000bf25310 */
[----:B------:R-:W-:-:S04]  /*5290*/  IMAD.MOV.U32 R2, RZ, RZ, R18 ;  /* 0x000000ffff027224 */ /* 0x000fc800078e0012 */
[----:B------:R-:W-:Y:S01]  /*52a0*/  IMAD.WIDE.U32 R2, R5, UR8, R2 ;  /* 0x0000000805027c25 */ /* 0x000fe2000f8e0002 */
[----:B------:R-:W-:-:S03]  /*52b0*/  ULDC UR8, c[0x0][0x618] ;  /* 0x0001860000087ab9 */ /* 0x000fc60000000800 */
[----:B------:R-:W-:Y:S01]  /*52c0*/  IMAD R5, R5, UR9, R4 ;  /* 0x0000000905057c24 */ /* 0x000fe2000f8e0204 */
[----:B------:R-:W-:Y:S01]  /*52d0*/  ULDC UR9, c[0x0][0x154] ;  /* 0x0000550000097ab9 */ /* 0x000fe20000000800 */
[----:B0-----:R-:W-:Y:S02]  /*52e0*/  IMAD.MOV R4, RZ, RZ, -R14 ;  /* 0x000000ffff047224 */ /* 0x001fe400078e0a0e */
[----:B------:R-:W0:Y:S01]  /*52f0*/  LDC R14, c[0x0][0x148] ;  /* 0x00005200ff0e7b82 */ /* 0x000e220000000800 */
[----:B------:R-:W-:Y:S02]  /*5300*/  IMAD.IADD R3, R3, 0x1, R5 ;  /* 0x0000000103037824 */ /* 0x000fe400078e0205 */
[----:B-1----:R-:W-:Y:S01]  /*5310*/  IMAD R11, R12, R4, R11 ;  /* 0x000000040c0b7224 */ /* 0x002fe200078e020b */
[----:B------:R-:W-:Y:S02]  /*5320*/  I2FP.F32.U32 R4, R9 ;  /* 0x0000000900047245 */ /* 0x000fe40000201000 */
[----:B------:R-:W-:-:S02]  /*5330*/  SHF.R.U64 R12, R2, UR8, R3 ;  /* 0x00000008020c7c19 */ /* 0x000fc40008001203 */
[----:B------:R-:W-:Y:S01]  /*5340*/  SHF.R.U32.HI R3, RZ, UR8, R3 ;  /* 0x00000008ff037c19 */ /* 0x000fe20008011603 */
[----:B------:R-:W-:Y:S01]  /*5350*/  FMUL R4, R4, UR9 ;  /* 0x0000000904047c20 */ /* 0x000fe20008400000 */
[----:B------:R-:W-:Y:S02]  /*5360*/  ULDC UR8, c[0x0][0x608] ;  /* 0x0001820000087ab9 */ /* 0x000fe40000000800 */
[--C-:B------:R-:W-:Y:S01]  /*5370*/  SHF.R.U64 R15, R12, UR8, R3.reuse ;  /* 0x000000080c0f7c19 */ /* 0x100fe20008001203 */
[----:B------:R1:W2:Y:S01]  /*5380*/  F2I.U32.TRUNC.NTZ R20, R4 ;  /* 0x0000000400147305 */ /* 0x0002a2000020f000 */
[----:B------:R-:W-:Y:S01]  /*5390*/  SHF.R.U32.HI R2, RZ, UR8, R3 ;  /* 0x00000008ff027c19 */ /* 0x000fe20008011603 */
[----:B------:R-:W-:-:S03]  /*53a0*/  ULDC UR8, c[0x0][0x658] ;  /* 0x0001960000087ab9 */ /* 0x000fc60000000800 */
[--C-:B------:R-:W-:Y:S02]  /*53b0*/  SHF.R.U64 R13, R15, UR8, R2.reuse ;  /* 0x000000080f0d7c19 */ /* 0x100fe40008001202 */
[----:B------:R-:W-:-:S03]  /*53c0*/  SHF.R.U32.HI R19, RZ, UR8, R2 ;  /* 0x00000008ff137c19 */ /* 0x000fc60008011602 */
[----:B------:R-:W-:Y:S02]  /*53d0*/  IMAD.MOV.U32 R2, RZ, RZ, R13 ;  /* 0x000000ffff027224 */ /* 0x000fe400078e000d */
[----:B------:R-:W-:Y:S01]  /*53e0*/  IMAD.MOV.U32 R3, RZ, RZ, R19 ;  /* 0x000000ffff037224 */ /* 0x000fe200078e0013 */
[----:B-1----:R-:W-:Y:S06]  /*53f0*/  @!P1 BRA `(.L_x_121) ;  /* 0x0000000000289947 */ /* 0x002fec0003800000 */
        /* <DEDUP_REMOVED lines=10> */
.L_x_121:
[----:B------:R-:W1:Y:S01]  /*54a0*/  LDC R4, c[0x0][0x65c] ;  /* 0x00019700ff047b82 */ /* 0x000e620000000800 */
[----:B------:R-:W-:Y:S01]  /*54b0*/  ULDC UR8, c[0x0][0x648] ;  /* 0x0001920000087ab9 */ /* 0x000fe20000000800 */
[----:B------:R-:W-:Y:S01]  /*54c0*/  LOP3.LUT R15, R15, UR7, RZ, 0xc0, !PT ;  /* 0x000000070f0f7c12 */ /* 0x000fe2000f8ec0ff */
[----:B--2---:R-:W-:Y:S01]  /*54d0*/  IMAD.MOV R20, RZ, RZ, -R20 ;  /* 0x000000ffff147224 */ /* 0x004fe200078e0a14 */
[----:B------:R-:W-:Y:S01]  /*54e0*/  SHF.R.U64 R2, R2, UR8, R3 ;  /* 0x0000000802027c19 */ /* 0x000fe20008001203 */
[----:B------:R-:W-:Y:S01]  /*54f0*/  ULDC UR8, c[0x0][0x638] ;  /* 0x00018e0000087ab9 */ /* 0x000fe20000000800 */
[----:B------:R-:W-:Y:S01]  /*5500*/  LOP3.LUT R12, R12, UR4, RZ, 0xc0, !PT ;  /* 0x000000040c0c7c12 */ /* 0x000fe2000f8ec0ff */
[----:B------:R-:W-:Y:S01]  /*5510*/  ULDC UR9, c[0x0][0x610] ;  /* 0x0001840000097ab9 */ /* 0x000fe20000000800 */
[----:B------:R-:W-:Y:S01]  /*5520*/  IMAD.MOV.U32 R3, RZ, RZ, 0x1 ;  /* 0x00000001ff037424 */ /* 0x000fe200078e00ff */
[----:B-1----:R-:W-:Y:S01]  /*5530*/  ISETP.NE.AND P1, PT, R4, 0x1, PT ;  /* 0x000000010400780c */ /* 0x002fe20003f25270 */
[----:B------:R-:W-:-:S02]  /*5540*/  IMAD.MOV R4, RZ, RZ, -R2 ;  /* 0x000000ffff047224 */ /* 0x000fc400078e0a02 */
[----:B------:R-:W-:Y:S02]  /*5550*/  IMAD R2, R2, UR5, R15 ;  /* 0x0000000502027c24 */ /* 0x000fe4000f8e020f */
[----:B------:R-:W-:Y:S01]  /*5560*/  IMAD R13, R4, UR8, R13 ;  /* 0x00000008040d7c24 */ /* 0x000fe2000f8e020d */
[----:B------:R-:W-:-:S07]  /*5570*/  ULDC UR8, c[0x0][0x600] ;  /* 0x0001800000087ab9 */ /* 0x000fce0000000800 */
[----:B0-----:R-:W-:-:S04]  /*5580*/  @P1 IMAD R11, R14, R20, R9 ;  /* 0x000000140e0b1224 */ /* 0x001fc800078e0209 */
[----:B------:R-:W-:Y:S02]  /*5590*/  IMAD R11, R2, UR9, R11 ;  /* 0x00000009020b7c24 */ /* 0x000fe4000f8e020b */
[----:B------:R-:W-:-:S05]  /*55a0*/  IMAD R2, R13, UR8, R12 ;  /* 0x000000080d027c24 */ /* 0x000fca000f8e020c */
[----:B------:R-:W-:Y:S02]  /*55b0*/  SEL R22, R2, R11, !P1 ;  /* 0x0000000b02167207 */ /* 0x000fe40004800000 */
[----:B------:R-:W-:Y:S01]  /*55c0*/  SEL R19, R11, R2, !P1 ;  /* 0x000000020b137207 */ /* 0x000fe20004800000 */
[----:B------:R-:W-:-:S07]  /*55d0*/  IMAD.MOV.U32 R2, RZ, RZ, R10 ;  /* 0x000000ffff027224 */ /* 0x000fce00078e000a */
.L_x_119:
[----:B------:R-:W-:Y:S05]  /*55e0*/  BSYNC B1 ;  /* 0x0000000000017941 */ /* 0x000fea0003800000 */
.L_x_118:
[----:B------:R-:W-:-:S13]  /*55f0*/  LOP3.LUT P1, RZ, R3, 0xff, RZ, 0xc0, !PT ;  /* 0x000000ff03ff7812 */ /* 0x000fda000782c0ff */
[----:B------:R-:W-:Y:S05]  /*5600*/  @P1 BRA `(.L_x_122) ;  /* 0xfffffff400201947 */ /* 0x000fea000383ffff */
[----:B------:R-:W-:Y:S05]  /*5610*/  BSYNC B0 ;  /* 0x0000000000007941 */ /* 0x000fea0003800000 */
.L_x_110:
[----:B------:R-:W-:-:S03]  /*5620*/  UMOV UR8, 0xffffffff ;  /* 0xffffffff00087882 */ /* 0x000fc60000000000 */
[----:B------:R-:W-:Y:S05]  /*5630*/  BRA.DIV UR8, `(.L_x_123) ;  /* 0x0000000a08a87947 */ /* 0x000fea000b800000 */
[----:B------:R-:W-:-:S13]  /*5640*/  ELECT P6, URZ, PT ;  /* 0x00000000003f782f */ /* 0x000fda00038c0000 */
.L_x_149:
[----:B------:R-:W-:Y:S04]  /*5650*/  BSSY B0, `(.L_x_124) ;  /* 0x0000085000007945 */ /* 0x000fe80003800000 */
[----:B------:R-:W-:Y:S05]  /*5660*/  @!P6 BRA `(.L_x_125) ;  /* 0x00000008000ce947 */ /* 0x000fea0003800000 */
[----:B------:R-:W-:-:S04]  /*5670*/  LOP3.LUT R16, R16, 0x2, RZ, 0xfc, !PT ;  /* 0x0000000210107812 */ /* 0x000fc800078efcff */
[----:B------:R-:W-:-:S13]  /*5680*/  ISETP.NE.AND P0, PT, R16, 0x3, PT ;  /* 0x000000031000780c */ /* 0x000fda0003f05270 */
[----:B------:R-:W-:Y:S05]  /*5690*/  @!P0 BRA `(.L_x_126) ;  /* 0x0000000000048947 */ /* 0x000fea0003800000 */
[----:B------:R-:W-:Y:S01]  /*56a0*/  BPT.TRAP 0x1 ;  /* 0x000000040000795c */ /* 0x000fe20000300000 */
.L_x_126:
[----:B------:R-:W0:Y:S01]  /*56b0*/  S2R R3, SR_CgaCtaId ;  /* 0x0000000000037919 */ /* 0x000e220000008800 */
[----:B------:R-:W-:Y:S02]  /*56c0*/  MOV R2, 0x400 ;  /* 0x0000040000027802 */ /* 0x000fe40000000f00 */
[----:B------:R-:W-:Y:S02]  /*56d0*/  SHF.L.U32 R4, R0, 0x1f, RZ ;  /* 0x0000001f00047819 */ /* 0x000fe400000006ff */
[----:B0-----:R-:W-:-:S05]  /*56e0*/  LEA R2, R3, R2, 0x18 ;  /* 0x0000000203027211 */ /* 0x001fca00078ec0ff */
[----:B------:R-:W-:-:S04]  /*56f0*/  VIADD R2, R2, 0x70 ;  /* 0x0000007002027836 */ /* 0x000fc80000000000 */
[C---:B------:R-:W-:Y:S02]  /*5700*/  IMAD R9, R7.reuse, 0x8, R2 ;  /* 0x0000000807097824 */ /* 0x040fe400078e0202 */
[----:B------:R-:W-:Y:S02]  /*5710*/  VIADD R7, R7, 0x1 ;  /* 0x0000000107077836 */ /* 0x000fe40000000000 */
[----:B------:R-:W0:Y:S03]  /*5720*/  SYNCS.PHASECHK.TRANS64.TRYWAIT P0, [R9+URZ], R4 ;  /* 0x00000004090075a7 */ /* 0x000e26000800017f */
[----:B------:R-:W-:-:S04]  /*5730*/  ISETP.NE.AND P1, PT, R7, 0xe, PT ;  /* 0x0000000e0700780c */ /* 0x000fc80003f25270 */
[----:B------:R-:W-:Y:S02]  /*5740*/  SEL R3, RZ, 0x1, P1 ;  /* 0x00000001ff037807 */ /* 0x000fe40000800000 */
[----:B------:R-:W-:Y:S02]  /*5750*/  SEL R7, R7, RZ, P1 ;  /* 0x000000ff07077207 */ /* 0x000fe40000800000 */
[----:B------:R-:W-:-:S03]  /*5760*/  LOP3.LUT R6, R0, R3, RZ, 0x3c, !PT ;  /* 0x0000000300067212 */ /* 0x000fc600078e3cff */
[----:B------:R-:W-:Y:S01]  /*5770*/  IMAD R8, R7, 0x8, R2 ;  /* 0x0000000807087824 */ /* 0x000fe200078e0202 */
[----:B------:R-:W-:Y:S01]  /*5780*/  SHF.L.U32 R5, R6, 0x1f, RZ ;  /* 0x0000001f06057819 */ /* 0x000fe200000006ff */
[----:B0-----:R-:W-:Y:S06]  /*5790*/  @!P0 BRA `(.L_x_127) ;  /* 0x0000000800708947 */ /* 0x001fec0003800000 */
.L_x_150:
[----:B------:R-:W1:Y:S01]  /*57a0*/  SYNCS.PHASECHK.TRANS64.TRYWAIT P0, [R8+URZ], R5 ;  /* 0x00000005080075a7 */ /* 0x000e62000800017f */
[----:B------:R-:W-:-:S05]  /*57b0*/  VIADD R0, R7, 0x1 ;  /* 0x0000000107007836 */ /* 0x000fca0000000000 */
[----:B------:R-:W-:-:S04]  /*57c0*/  ISETP.NE.AND P1, PT, R0, 0xe, PT ;  /* 0x0000000e0000780c */ /* 0x000fc80003f25270 */
[----:B------:R-:W-:Y:S02]  /*57d0*/  SEL R3, RZ, 0x1, P1 ;  /* 0x00000001ff037807 */ /* 0x000fe40000800000 */
[----:B------:R-:W-:Y:S02]  /*57e0*/  SEL R7, R0, RZ, P1 ;  /* 0x000000ff00077207 */ /* 0x000fe40000800000 */
[----:B------:R-:W-:-:S03]  /*57f0*/  LOP3.LUT R6, R6, R3, RZ, 0x3c, !PT ;  /* 0x0000000306067212 */ /* 0x000fc600078e3cff */
[----:B0-----:R-:W-:Y:S01]  /*5800*/  IMAD R9, R7, 0x8, R2 ;  /* 0x0000000807097824 */ /* 0x001fe200078e0202 */
[----:B------:R-:W-:Y:S01]  /*5810*/  SHF.L.U32 R4, R6, 0x1f, RZ ;  /* 0x0000001f06047819 */ /* 0x000fe200000006ff */
[----:B-1----:R-:W-:Y:S06]  /*5820*/  @!P0 BRA `(.L_x_128) ;  /* 0x0000000800608947 */ /* 0x002fec0003800000 */
.L_x_151:
        /* <DEDUP_REMOVED lines=9> */
.L_x_152:
        /* <DEDUP_REMOVED lines=9> */
.L_x_153:
        /* <DEDUP_REMOVED lines=9> */
.L_x_154:
        /* <DEDUP_REMOVED lines=9> */
.L_x_155:
        /* <DEDUP_REMOVED lines=9> */
.L_x_156:
        /* <DEDUP_REMOVED lines=9> */
.L_x_157:
        /* <DEDUP_REMOVED lines=9> */
.L_x_158:
        /* <DEDUP_REMOVED lines=9> */
.L_x_159:
        /* <DEDUP_REMOVED lines=9> */
.L_x_160:
[----:B------:R-:W1:Y:S01]  /*5d40*/  SYNCS.PHASECHK.TRANS64.TRYWAIT P0, [R8+URZ], R5 ;  /* 0x00000005080075a7 */ /* 0x000e62000800017f */
[----:B------:R-:W-:-:S05]  /*5d50*/  VIADD R0, R7, 0x1 ;  /* 0x0000000107007836 */ /* 0x000fca0000000000 */
[----:B------:R-:W-:-:S04]  /*5d60*/  ISETP.NE.AND P1, PT, R0, 0xe, PT ;  /* 0x0000000e0000780c */ /* 0x000fc80003f25270 */
[----:B------:R-:W-:Y:S02]  /*5d70*/  SEL R3, RZ, 0x1, P1 ;  /* 0x00000001ff037807 */ /* 0x000fe40000800000 */
[----:B------:R-:W-:Y:S02]  /*5d80*/  SEL R7, R0, RZ, P1 ;  /* 0x000000ff00077207 */ /* 0x000fe40000800000 */
[----:B0-----:R-:W-:-:S03]  /*5d90*/  LOP3.LUT R9, R6, R3, RZ, 0x3c, !PT ;  /* 0x0000000306097212 */ /* 0x001fc600078e3cff */
[----:B------:R-:W-:Y:S01]  /*5da0*/  IMAD R11, R7, 0x8, R2 ;  /* 0x00000008070b7824 */ /* 0x000fe200078e0202 */
[----:B------:R-:W-:Y:S01]  /*5db0*/  SHF.L.U32 R6, R9, 0x1f, RZ ;  /* 0x0000001f09067819 */ /* 0x000fe200000006ff */
[----:B-1----:R-:W-:Y:S06]  /*5dc0*/  @!P0 BRA `(.L_x_138) ;  /* 0x0000000400c08947 */ /* 0x002fec0003800000 */
.L_x_161:
[----:B------:R-:W1:Y:S01]  /*5dd0*/  SYNCS.PHASECHK.TRANS64.TRYWAIT P0, [R11+URZ], R6 ;  /* 0x000000060b0075a7 */ /* 0x000e62000800017f */
[----:B------:R-:W-:-:S05]  /*5de0*/  VIADD R0, R7, 0x1 ;  /* 0x0000000107007836 */ /* 0x000fca0000000000 */
[----:B------:R-:W-:-:S04]  /*5df0*/  ISETP.NE.AND P1, PT, R0, 0xe, PT ;  /* 0x0000000e0000780c */ /* 0x000fc80003f25270 */
[----:B------:R-:W-:Y:S02]  /*5e00*/  SEL R4, RZ, 0x1, P1 ;  /* 0x00000001ff047807 */ /* 0x000fe40000800000 */
[----:B------:R-:W-:Y:S02]  /*5e10*/  SEL R3, R0, RZ, P1 ;  /* 0x000000ff00037207 */ /* 0x000fe40000800000 */
[----:B------:R-:W-:Y:S01]  /*5e20*/  LOP3.LUT R0, R9, R4, RZ, 0x3c, !PT ;  /* 0x0000000409007212 */ /* 0x000fe200078e3cff */
[----:B-1----:R-:W-:Y:S06]  /*5e30*/  @!P0 BRA `(.L_x_139) ;  /* 0x0000000400b88947 */ /* 0x002fec0003800000 */
.L_x_162:
[----:B------:R-:W-:Y:S01]  /*5e40*/  IMAD R3, R3, 0x8, R2 ;  /* 0x0000000803037824 */ /* 0x000fe200078e0202 */
[----:B------:R-:W-:-:S07]  /*5e50*/  SHF.L.U32 R0, R0, 0x1f, RZ ;  /* 0x0000001f00007819 */ /* 0x000fce00000006ff */
.L_x_140:
[----:B--2---:R2:W3:Y:S02]  /*5e60*/  SYNCS.PHASECHK.TRANS64.TRYWAIT P0, [R3+URZ], R0 ;  /* 0x00000000030075a7 */ /* 0x0044e4000800017f */
[----:B---3--:R-:W-:Y:S05]  /*5e70*/  @!P0 NANOSLEEP.SYNCS 0x989680 ;  /* 0x009896800000895d */ /* 0x008fea0003900000 */
[----:B------:R-:W3:Y:S02]  /*5e80*/  @!P0 SYNCS.PHASECHK.TRANS64 P0, [R3+URZ], R0 ;  /* 0x00000000030085a7 */ /* 0x000ee4000800007f */
[----:B---3--:R-:W-:Y:S05]  /*5e90*/  @!P0 BRA `(.L_x_140) ;  /* 0xfffffffc00f08947 */ /* 0x008fea000383ffff */
.L_x_125:
[----:B------:R-:W-:Y:S05]  /*5ea0*/  BSYNC B0 ;  /* 0x0000000000007941 */ /* 0x000fea0003800000 */
.L_x_124:
[----:B------:R-:W-:Y:S05]  /*5eb0*/  EXIT ;  /* 0x000000000000794d */ /* 0x000fea0003800000 */
.L_x_20:
[----:B-1----:R1:W2:Y:S02]  /*5ec0*/  SYNCS.PHASECHK.TRANS64.TRYWAIT P0, [R65+URZ], R0 ;  /* 0x00000000410075a7 */ /* 0x0022a4000800017f */
[----:B--2---:R-:W-:Y:S05]  /*5ed0*/  @!P0 NANOSLEEP.SYNCS 0x989680 ;  /* 0x009896800000895d */ /* 0x004fea0003900000 */
[----:B------:R-:W2:Y:S02]  /*5ee0*/  @!P0 SYNCS.PHASECHK.TRANS64 P0, [R65+URZ], R0 ;  /* 0x00000000410085a7 */ /* 0x000ea4000800007f */
[----:B--2---:R-:W-:Y:S05]  /*5ef0*/  @!P0 BRA `(.L_x_20) ;  /* 0xfffffffc00f08947 */ /* 0x004fea000383ffff */
[----:B------:R-:W-:Y:S05]  /*5f00*/  BRA `(.L_x_141) ;  /* 0xffffffb800707947 */ /* 0x000fea000383ffff */
.L_x_25:
[----:B--2---:R2:W3:Y:S02]  /*5f10*/  SYNCS.PHASECHK.TRANS64.TRYWAIT P1, [R3+URZ], R0 ;  /* 0x00000000030075a7 */ /* 0x0044e4000802017f */
[----:B---3--:R-:W-:Y:S05]  /*5f20*/  @!P1 NANOSLEEP.SYNCS 0x989680 ;  /* 0x009896800000995d */ /* 0x008fea0003900000 */
[----:B------:R-:W3:Y:S02]  /*5f30*/  @!P1 SYNCS.PHASECHK.TRANS64 P1, [R3+URZ], R0 ;  /* 0x00000000030095a7 */ /* 0x000ee4000802007f */
[----:B---3--:R-:W-:Y:S05]  /*5f40*/  @!P1 BRA `(.L_x_25) ;  /* 0xfffffffc00f09947 */ /* 0x008fea000383ffff */
[----:B------:R-:W-:Y:S05]  /*5f50*/  BRA `(.L_x_24) ;  /* 0xffffffb800d87947 */ /* 0x000fea000383ffff */
.L_x_30:
[----:B--2---:R-:W-:-:S04]  /*5f60*/  IMAD.U32 R5, RZ, RZ, UR4 ;  /* 0x00000004ff057e24 */ /* 0x004fc8000f8e00ff */
[----:B------:R2:W3:Y:S03]  /*5f70*/  SYNCS.PHASECHK.TRANS64.TRYWAIT P1, [R5+URZ], R4 ;  /* 0x00000004050075a7 */ /* 0x0004e6000802017f */
[----:B---3--:R-:W-:Y:S05]  /*5f80*/  @!P1 NANOSLEEP.SYNCS 0x989680 ;  /* 0x009896800000995d */ /* 0x008fea0003900000 */
[----:B------:R-:W3:Y:S02]  /*5f90*/  @!P1 SYNCS.PHASECHK.TRANS64 P1, [R5+URZ], R4 ;  /* 0x00000004050095a7 */ /* 0x000ee4000802007f */
[----:B---3--:R-:W-:Y:S05]  /*5fa0*/  @!P1 BRA `(.L_x_30) ;  /* 0xfffffffc00ec9947 */ /* 0x008fea000383ffff */
[----:B------:R-:W-:Y:S05]  /*5fb0*/  BRA `(.L_x_29) ;  /* 0xffffffbc00907947 */ /* 0x000fea000383ffff */
.L_x_38:
[----:B-1----:R1:W2:Y:S02]  /*5fc0*/  SYNCS.PHASECHK.TRANS64.TRYWAIT P0, [R65+URZ+0x10], R0 ;  /* 0x00001000410075a7 */ /* 0x0022a4000800017f */
[----:B--2---:R-:W-:Y:S05]  /*5fd0*/  @!P0 NANOSLEEP.SYNCS 0x989680 ;  /* 0x009896800000895d */ /* 0x004fea0003900000 */
[----:B------:R-:W2:Y:S02]  /*5fe0*/  @!P0 SYNCS.PHASECHK.TRANS64 P0, [R65+URZ+0x10], R0 ;  /* 0x00001000410085a7 */ /* 0x000ea4000800007f */
[----:B--2---:R-:W-:Y:S05]  /*5ff0*/  @!P0 BRA `(.L_x_38) ;  /* 0xfffffffc00f08947 */ /* 0x004fea000383ffff */
[----:B------:R-:W-:Y:S05]  /*6000*/  BRA `(.L_x_142) ;  /* 0xffffffc000e87947 */ /* 0x000fea000383ffff */
.L_x_111:
[----:B------:R-:W-:Y:S01]  /*6010*/  BSSY B1, `(.L_x_143) ;  /* 0x0000006000017945 */ /* 0x000fe20003800000 */
[----:B------:R-:W-:-:S07]  /*6020*/  IMAD.MOV.U32 R15, RZ, RZ, -0x1 ;  /* 0xffffffffff0f7424 */ /* 0x000fce00078e00ff */
[----:B-----5:R-:W-:Y:S05]  /*6030*/  WARPSYNC.COLLECTIVE R15, `(.L_x_144) ;  /* 0x000000000f0c7348 */ /* 0x020fea0003c00000 */
[----:B------:R-:W-:Y:S02]  /*6040*/  ELECT P6, UR62, PT ;  /* 0x00000000003e782f */ /* 0x000fe400038c0000 */
[----:B------:R-:W-:Y:S01]  /*6050*/  MOV R14, UR62 ;  /* 0x0000003e000e7c02 */ /* 0x000fe20008000f00 */
[----:B-----5:R-:W-:Y:S10]  /*6060*/  ENDCOLLECTIVE ;  /* 0x000000000000791b */ /* 0x020ff40003800000 */
.L_x_144:
[----:B------:R-:W-:Y:S05]  /*6070*/  BSYNC B1 ;  /* 0x0000000000017941 */ /* 0x000fea0003800000 */
.L_x_143:
[----:B------:R-:W-:Y:S05]  /*6080*/  BRA `(.L_x_145) ;  /* 0xffffffe8008c7947 */ /* 0x000fea000383ffff */
.L_x_114:
[----:B0-----:R0:W1:Y:S02]  /*6090*/  SYNCS.PHASECHK.TRANS64.TRYWAIT P1, [R10+URZ+0x70], R5 ;  /* 0x000070050a0075a7 */ /* 0x001064000802017f */
[----:B-1----:R-:W-:Y:S05]  /*60a0*/  @!P1 NANOSLEEP.SYNCS 0x989680 ;  /* 0x009896800000995d */ /* 0x002fea0003900000 */
[----:B------:R-:W1:Y:S02]  /*60b0*/  @!P1 SYNCS.PHASECHK.TRANS64 P1, [R10+URZ+0x70], R5 ;  /* 0x000070050a0095a7 */ /* 0x000e64000802007f */
[----:B-1----:R-:W-:Y:S05]  /*60c0*/  @!P1 BRA `(.L_x_114) ;  /* 0xfffffffc00f09947 */ /* 0x002fea000383ffff */
[----:B------:R-:W-:Y:S05]  /*60d0*/  BRA `(.L_x_146) ;  /* 0xffffffe800c47947 */ /* 0x000fea000383ffff */
.L_x_123:
[----:B------:R-:W-:Y:S01]  /*60e0*/  BSSY B0, `(.L_x_147) ;  /* 0x0000006000007945 */ /* 0x000fe20003800000 */
[----:B------:R-:W-:-:S07]  /*60f0*/  IMAD.MOV.U32 R15, RZ, RZ, -0x1 ;  /* 0xffffffffff0f7424 */ /* 0x000fce00078e00ff */
[----:B-----5:R-:W-:Y:S05]  /*6100*/  WARPSYNC.COLLECTIVE R15, `(.L_x_148) ;  /* 0x000000000f0c7348 */ /* 0x020fea0003c00000 */
[----:B------:R-:W-:Y:S02]  /*6110*/  ELECT P6, UR62, PT ;  /* 0x00000000003e782f */ /* 0x000fe400038c0000 */
[----:B------:R-:W-:Y:S01]  /*6120*/  MOV R14, UR62 ;  /* 0x0000003e000e7c02 */ /* 0x000fe20008000f00 */
[----:B-----5:R-:W-:Y:S10]  /*6130*/  ENDCOLLECTIVE ;  /* 0x000000000000791b */ /* 0x020ff40003800000 */
.L_x_148:
[----:B------:R-:W-:Y:S05]  /*6140*/  BSYNC B0 ;  /* 0x0000000000007941 */ /* 0x000fea0003800000 */
.L_x_147:
[----:B------:R-:W-:Y:S05]  /*6150*/  BRA `(.L_x_149) ;  /* 0xfffffff4003c7947 */ /* 0x000fea000383ffff */
.L_x_127:
[----:B0-----:R0:W1:Y:S02]  /*6160*/  SYNCS.PHASECHK.TRANS64.TRYWAIT P0, [R9+URZ], R4 ;  /* 0x00000004090075a7 */ /* 0x001064000800017f */
[----:B-1----:R-:W-:Y:S05]  /*6170*/  @!P0 NANOSLEEP.SYNCS 0x989680 ;  /* 0x009896800000895d */ /* 0x002fea0003900000 */
[----:B------:R-:W1:Y:S02]  /*6180*/  @!P0 SYNCS.PHASECHK.TRANS64 P0, [R9+URZ], R4 ;  /* 0x00000004090085a7 */ /* 0x000e64000800007f */
[----:B-1----:R-:W-:Y:S05]  /*6190*/  @!P0 BRA `(.L_x_127) ;  /* 0xfffffffc00f08947 */ /* 0x002fea000383ffff */
[----:B------:R-:W-:Y:S05]  /*61a0*/  BRA `(.L_x_150) ;  /* 0xfffffff4007c7947 */ /* 0x000fea000383ffff */
.L_x_128:
[----:B0-----:R0:W1:Y:S02]  /*61b0*/  SYNCS.PHASECHK.TRANS64.TRYWAIT P0, [R8+URZ], R5 ;  /* 0x00000005080075a7 */ /* 0x001064000800017f */
[----:B-1----:R-:W-:Y:S05]  /*61c0*/  @!P0 NANOSLEEP.SYNCS 0x989680 ;  /* 0x009896800000895d */ /* 0x002fea0003900000 */
[----:B------:R-:W1:Y:S02]  /*61d0*/  @!P0 SYNCS.PHASECHK.TRANS64 P0, [R8+URZ], R5 ;  /* 0x00000005080085a7 */ /* 0x000e64000800007f */
[----:B-1----:R-:W-:Y:S05]  /*61e0*/  @!P0 BRA `(.L_x_128) ;  /* 0xfffffffc00f08947 */ /* 0x002fea000383ffff */
[----:B------:R-:W-:Y:S05]  /*61f0*/  BRA `(.L_x_151) ;  /* 0xfffffff4008c7947 */ /* 0x000fea000383ffff */
.L_x_129:
[----:B0-----:R0:W1:Y:S02]  /*6200*/  SYNCS.PHASECHK.TRANS64.TRYWAIT P0, [R9+URZ], R4 ;  /* 0x00000004090075a7 */ /* 0x001064000800017f */
[----:B-1----:R-:W-:Y:S05]  /*6210*/  @!P0 NANOSLEEP.SYNCS 0x989680 ;  /* 0x009896800000895d */ /* 0x002fea0003900000 */
[----:B------:R-:W1:Y:S02]  /*6220*/  @!P0 SYNCS.PHASECHK.TRANS64 P0, [R9+URZ], R4 ;  /* 0x00000004090085a7 */ /* 0x000e64000800007f */
[----:B-1----:R-:W-:Y:S05]  /*6230*/  @!P0 BRA `(.L_x_129) ;  /* 0xfffffffc00f08947 */ /* 0x002fea000383ffff */
[----:B------:R-:W-:Y:S05]  /*6240*/  BRA `(.L_x_152) ;  /* 0xfffffff4009c7947 */ /* 0x000fea000383ffff */
.L_x_130:
[----:B0-----:R0:W1:Y:S02]  /*6250*/  SYNCS.PHASECHK.TRANS64.TRYWAIT P0, [R8+URZ], R5 ;  /* 0x00000005080075a7 */ /* 0x001064000800017f */
[----:B-1----:R-:W-:Y:S05]  /*6260*/  @!P0 NANOSLEEP.SYNCS 0x989680 ;  /* 0x009896800000895d */ /* 0x002fea0003900000 */
[----:B------:R-:W1:Y:S02]  /*6270*/  @!P0 SYNCS.PHASECHK.TRANS64 P0, [R8+URZ], R5 ;  /* 0x00000005080085a7 */ /* 0x000e64000800007f */
[----:B-1----:R-:W-:Y:S05]  /*6280*/  @!P0 BRA `(.L_x_130) ;  /* 0xfffffffc00f08947 */ /* 0x002fea000383ffff */
[----:B------:R-:W-:Y:S05]  /*6290*/  BRA `(.L_x_153) ;  /* 0xfffffff400ac7947 */ /* 0x000fea000383ffff */
.L_x_131:
[----:B0-----:R0:W1:Y:S02]  /*62a0*/  SYNCS.PHASECHK.TRANS64.TRYWAIT P0, [R9+URZ], R4 ;  /* 0x00000004090075a7 */ /* 0x001064000800017f */
[----:B-1----:R-:W-:Y:S05]  /*62b0*/  @!P0 NANOSLEEP.SYNCS 0x989680 ;  /* 0x009896800000895d */ /* 0x002fea0003900000 */
[----:B------:R-:W1:Y:S02]  /*62c0*/  @!P0 SYNCS.PHASECHK.TRANS64 P0, [R9+URZ], R4 ;  /* 0x00000004090085a7 */ /* 0x000e64000800007f */
[----:B-1----:R-:W-:Y:S05]  /*62d0*/  @!P0 BRA `(.L_x_131) ;  /* 0xfffffffc00f08947 */ /* 0x002fea000383ffff */
[----:B------:R-:W-:Y:S05]  /*62e0*/  BRA `(.L_x_154) ;  /* 0xfffffff400bc7947 */ /* 0x000fea000383ffff */
.L_x_132:
[----:B0-----:R0:W1:Y:S02]  /*62f0*/  SYNCS.PHASECHK.TRANS64.TRYWAIT P0, [R8+URZ], R5 ;  /* 0x00000005080075a7 */ /* 0x001064000800017f */
[----:B-1----:R-:W-:Y:S05]  /*6300*/  @!P0 NANOSLEEP.SYNCS 0x989680 ;  /* 0x009896800000895d */ /* 0x002fea0003900000 */
[----:B------:R-:W1:Y:S02]  /*6310*/  @!P0 SYNCS.PHASECHK.TRANS64 P0, [R8+URZ], R5 ;  /* 0x00000005080085a7 */ /* 0x000e64000800007f */
[----:B-1----:R-:W-:Y:S05]  /*6320*/  @!P0 BRA `(.L_x_132) ;  /* 0xfffffffc00f08947 */ /* 0x002fea000383ffff */
[----:B------:R-:W-:Y:S05]  /*6330*/  BRA `(.L_x_155) ;  /* 0xfffffff400cc7947 */ /* 0x000fea000383ffff */
.L_x_133:
[----:B0-----:R0:W1:Y:S02]  /*6340*/  SYNCS.PHASECHK.TRANS64.TRYWAIT P0, [R9+URZ], R4 ;  /* 0x00000004090075a7 */ /* 0x001064000800017f */
[----:B-1----:R-:W-:Y:S05]  /*6350*/  @!P0 NANOSLEEP.SYNCS 0x989680 ;  /* 0x009896800000895d */ /* 0x002fea0003900000 */
[----:B------:R-:W1:Y:S02]  /*6360*/  @!P0 SYNCS.PHASECHK.TRANS64 P0, [R9+URZ], R4 ;  /* 0x00000004090085a7 */ /* 0x000e64000800007f */
[----:B-1----:R-:W-:Y:S05]  /*6370*/  @!P0 BRA `(.L_x_133) ;  /* 0xfffffffc00f08947 */ /* 0x002fea000383ffff */
[----:B------:R-:W-:Y:S05]  /*6380*/  BRA `(.L_x_156) ;  /* 0xfffffff400dc7947 */ /* 0x000fea000383ffff */
.L_x_134:
[----:B0-----:R0:W1:Y:S02]  /*6390*/  SYNCS.PHASECHK.TRANS64.TRYWAIT P0, [R8+URZ], R5 ;  /* 0x00000005080075a7 */ /* 0x001064000800017f */
[----:B-1----:R-:W-:Y:S05]  /*63a0*/  @!P0 NANOSLEEP.SYNCS 0x989680 ;  /* 0x009896800000895d */ /* 0x002fea0003900000 */
[----:B------:R-:W1:Y:S02]  /*63b0*/  @!P0 SYNCS.PHASECHK.TRANS64 P0, [R8+URZ], R5 ;  /* 0x00000005080085a7 */ /* 0x000e64000800007f */
[----:B-1----:R-:W-:Y:S05]  /*63c0*/  @!P0 BRA `(.L_x_134) ;  /* 0xfffffffc00f08947 */ /* 0x002fea000383ffff */
[----:B------:R-:W-:Y:S05]  /*63d0*/  BRA `(.L_x_157) ;  /* 0xfffffff400ec7947 */ /* 0x000fea000383ffff */
.L_x_135:
[----:B0-----:R0:W1:Y:S02]  /*63e0*/  SYNCS.PHASECHK.TRANS64.TRYWAIT P0, [R9+URZ], R4 ;  /* 0x00000004090075a7 */ /* 0x001064000800017f */
[----:B-1----:R-:W-:Y:S05]  /*63f0*/  @!P0 NANOSLEEP.SYNCS 0x989680 ;  /* 0x009896800000895d */ /* 0x002fea0003900000 */
[----:B------:R-:W1:Y:S02]  /*6400*/  @!P0 SYNCS.PHASECHK.TRANS64 P0, [R9+URZ], R4 ;  /* 0x00000004090085a7 */ /* 0x000e64000800007f */
[----:B-1----:R-:W-:Y:S05]  /*6410*/  @!P0 BRA `(.L_x_135) ;  /* 0xfffffffc00f08947 */ /* 0x002fea000383ffff */
[----:B------:R-:W-:Y:S05]  /*6420*/  BRA `(.L_x_158) ;  /* 0xfffffff400fc7947 */ /* 0x000fea000383ffff */
.L_x_136:
[----:B0-----:R0:W1:Y:S02]  /*6430*/  SYNCS.PHASECHK.TRANS64.TRYWAIT P0, [R8+URZ], R5 ;  /* 0x00000005080075a7 */ /* 0x001064000800017f */
[----:B-1----:R-:W-:Y:S05]  /*6440*/  @!P0 NANOSLEEP.SYNCS 0x989680 ;  /* 0x009896800000895d */ /* 0x002fea0003900000 */
[----:B------:R-:W1:Y:S02]  /*6450*/  @!P0 SYNCS.PHASECHK.TRANS64 P0, [R8+URZ], R5 ;  /* 0x00000005080085a7 */ /* 0x000e64000800007f */
[----:B-1----:R-:W-:Y:S05]  /*6460*/  @!P0 BRA `(.L_x_136) ;  /* 0xfffffffc00f08947 */ /* 0x002fea000383ffff */
[----:B------:R-:W-:Y:S05]  /*6470*/  BRA `(.L_x_159) ;  /* 0xfffffff8000c7947 */ /* 0x000fea000383ffff */
.L_x_137:
[----:B0-----:R0:W1:Y:S02]  /*6480*/  SYNCS.PHASECHK.TRANS64.TRYWAIT P0, [R9+URZ], R4 ;  /* 0x00000004090075a7 */ /* 0x001064000800017f */
[----:B-1----:R-:W-:Y:S05]  /*6490*/  @!P0 NANOSLEEP.SYNCS 0x989680 ;  /* 0x009896800000895d */ /* 0x002fea0003900000 */
[----:B------:R-:W1:Y:S02]  /*64a0*/  @!P0 SYNCS.PHASECHK.TRANS64 P0, [R9+URZ], R4 ;  /* 0x00000004090085a7 */ /* 0x000e64000800007f */
[----:B-1----:R-:W-:Y:S05]  /*64b0*/  @!P0 BRA `(.L_x_137) ;  /* 0xfffffffc00f08947 */ /* 0x002fea000383ffff */
[----:B------:R-:W-:Y:S05]  /*64c0*/  BRA `(.L_x_160) ;  /* 0xfffffff8001c7947 */ /* 0x000fea000383ffff */
.L_x_138:
[----:B0-----:R0:W1:Y:S02]  /*64d0*/  SYNCS.PHASECHK.TRANS64.TRYWAIT P0, [R8+URZ], R5 ;  /* 0x00000005080075a7 */ /* 0x001064000800017f */
[----:B-1----:R-:W-:Y:S05]  /*64e0*/  @!P0 NANOSLEEP.SYNCS 0x989680 ;  /* 0x009896800000895d */ /* 0x002fea0003900000 */
[----:B------:R-:W1:Y:S02]  /*64f0*/  @!P0 SYNCS.PHASECHK.TRANS64 P0, [R8+URZ], R5 ;  /* 0x00000005080085a7 */ /* 0x000e64000800007f */
[----:B-1----:R-:W-:Y:S05]  /*6500*/  @!P0 BRA `(.L_x_138) ;  /* 0xfffffffc00f08947 */ /* 0x002fea000383ffff */
[----:B------:R-:W-:Y:S05]  /*6510*/  BRA `(.L_x_161) ;  /* 0xfffffff8002c7947 */ /* 0x000fea000383ffff */
.L_x_139:
[----:B-1----:R1:W2:Y:S02]  /*6520*/  SYNCS.PHASECHK.TRANS64.TRYWAIT P0, [R11+URZ], R6 ;  /* 0x000000060b0075a7 */ /* 0x0022a4000800017f */
[----:B--2---:R-:W-:Y:S05]  /*6530*/  @!P0 NANOSLEEP.SYNCS 0x989680 ;  /* 0x009896800000895d */ /* 0x004fea0003900000 */
[----:B------:R-:W2:Y:S02]  /*6540*/  @!P0 SYNCS.PHASECHK.TRANS64 P0, [R11+URZ], R6 ;  /* 0x000000060b0085a7 */ /* 0x000ea4000800007f */
[----:B--2---:R-:W-:Y:S05]  /*6550*/  @!P0 BRA `(.L_x_139) ;  /* 0xfffffffc00f08947 */ /* 0x004fea000383ffff */
[----:B------:R-:W-:Y:S05]  /*6560*/  BRA `(.L_x_162) ;  /* 0xfffffff800347947 */ /* 0x000fea000383ffff */
.L_x_163:
[----:B------:R-:W-:-:S00]  /*6570*/  BRA `(.L_x_163) ;  /* 0xfffffffc00fc7947 */ /* 0x000fc0000383ffff */
[----:B------:R-:W-:-:S00]  /*6580*/  NOP ;  /* 0x0000000000007918 */ /* 0x000fc00000000000 */
[----:B------:R-:W-:-:S00]  /*6590*/  NOP ;  /* 0x0000000000007918 */ /* 0x000fc00000000000 */
[----:B------:R-:W-:-:S00]  /*65a0*/  NOP ;  /* 0x0000000000007918 */ /* 0x000fc00000000000 */
[----:B------:R-:W-:-:S00]  /*65b0*/  NOP ;  /* 0x0000000000007918 */ /* 0x000fc00000000000 */
[----:B------:R-:W-:-:S00]  /*65c0*/  NOP ;  /* 0x0000000000007918 */ /* 0x000fc00000000000 */
[----:B------:R-:W-:-:S00]  /*65d0*/  NOP ;  /* 0x0000000000007918 */ /* 0x000fc00000000000 */
[----:B------:R-:W-:-:S00]  /*65e0*/  NOP ;  /* 0x0000000000007918 */ /* 0x000fc00000000000 */
[----:B------:R-:W-:-:S00]  /*65f0*/  NOP ;  /* 0x0000000000007918 */ /* 0x000fc00000000000 */
.L_x_164:


//--------------------- .nv.global.init           --------------------------
	.section	.nv.global.init,"aw",@progbits
.nv.global.init:
	.type		$str$22,@object
	.size		$str$22,($str$23 - $str$22)
$str$22:
        /*0000*/ 	.byte	0x6b, 0x5f, 0x74, 0x69, 0x6c, 0x65, 0x5f, 0x63, 0x6f, 0x75, 0x6e, 0x74, 0x20, 0x3e, 0x3d, 0x20
        /*0010*/ 	.byte	0x31, 0x00
	.type		$str$23,@object
	.size		$str$23,(__unnamed_1 - $str$23)
$str$23:
        /*0012*/ 	.byte	0x2f, 0x74, 0x6d, 0x70, 0x2f, 0x63, 0x75, 0x74, 0x6c, 0x61, 0x73, 0x73, 0x5f, 0x73, 0x77, 0x65
        /*0022*/ 	.byte	0x65, 0x70, 0x5f, 0x73, 0x72, 0x63, 0x2f, 0x69, 0x6e, 0x63, 0x6c, 0x75, 0x64, 0x65, 0x2f, 0x63
        /*0032*/ 	.byte	0x75, 0x74, 0x6c, 0x61, 0x73, 0x73, 0x2f, 0x67, 0x65, 0x6d, 0x6d, 0x2f, 0x63, 0x6f, 0x6c, 0x6c
        /*0042*/ 	.byte	0x65, 0x63, 0x74, 0x69, 0x76, 0x65, 0x2f, 0x73, 0x6d, 0x39, 0x30, 0x5f, 0x6d, 0x6d, 0x61, 0x5f
        /*0052*/ 	.byte	0x74, 0x6d, 0x61, 0x5f, 0x67, 0x6d, 0x6d, 0x61, 0x5f, 0x73, 0x73, 0x5f, 0x77, 0x61, 0x72, 0x70
        /*0062*/ 	.byte	0x73, 0x70, 0x65, 0x63, 0x69, 0x61, 0x6c, 0x69, 0x7a, 0x65, 0x64, 0x2e, 0x68, 0x70, 0x70, 0x00
	.type		__unnamed_1,@object
	.size		__unnamed_1,(.L_0 - __unnamed_1)
__unnamed_1:
        /*0072*/ 	.byte	0x76, 0x6f, 0x69, 0x64, 0x20, 0x63, 0x75, 0x74, 0x6c, 0x61, 0x73, 0x73, 0x3a, 0x3a, 0x67, 0x65
        /* <DEDUP_REMOVED lines=173> */
        /*0b52*/ 	.byte	0x5d, 0x00
.L_0:


//--------------------- .nv.shared._ZN7cutlass13device_kernelINS_4gemm6kernel13GemmUniversalIN4cute5tupleIJiiiiEEENS1_10collective13CollectiveMmaINS1_34MainloopSm90TmaGmmaWarpSpecializedILi14ENS5_IJNS4_1CILi2EEENSA_ILi4EEENSA_ILi1EEEEEENS1_32KernelTmaWarpSpecializedPingpongEEENS5_IJNSA_ILi64EEESH_NSA_ILi128EEEEEEaNS5_IJlSD_lEEEaSK_NS4_8TiledMMAINS4_8MMA_AtomIJNS4_4SM904GMMA26MMA_64x64x32_S32S8S8_SS_TNEEEENS4_6LayoutINS5_IJSD_SD_SD_EEENS5_IJNSA_ILi0EEEST_ST_EEEEENS5_IJNS4_10UnderscoreESW_SW_EEEEENS4_23SM90_TMA_LOAD_MULTICASTENS4_14ComposedLayoutINS4_7SwizzleILi3ELi4ELi3EEENS4_18smem_ptr_flag_bitsILi8EEENSR_INS5_IJNSA_ILi8EEESI_EEENS5_IJSI_SD_EEEEEEEvNS4_8identityESZ_S19_vS1A_EENS_8epilogue10collective6detail29Sm90TmaWarpSpecializedAdapterINS1D_15DefaultEpilogueIaSK_SK_NS1C_6thread17LinearCombinationIaLi1EiiLNS1H_9ScaleType4KindE0ELNS_15FloatRoundStyleE2EaEENS1_15EpilogueDefaultEEEEEvvEEEEvNT_6ParamsE --------------------------
	.section	.nv.shared._ZN7cutlass13device_kernelINS_4gemm6kernel13GemmUniversalIN4cute5tupleIJiiiiEEENS1_10collective13CollectiveMmaINS1_34MainloopSm90TmaGmmaWarpSpecializedILi14ENS5_IJNS4_1CILi2EEENSA_ILi4EEENSA_ILi1EEEEEENS1_32KernelTmaWarpSpecializedPingpongEEENS5_IJNSA_ILi64EEESH_NSA_ILi128EEEEEEaNS5_IJlSD_lEEEaSK_NS4_8TiledMMAINS4_8MMA_AtomIJNS4_4SM904GMMA26MMA_64x64x32_S32S8S8_SS_TNEEEENS4_6LayoutINS5_IJSD_SD_SD_EEENS5_IJNSA_ILi0EEEST_ST_EEEEENS5_IJNS4_10UnderscoreESW_SW_EEEEENS4_23SM90_TMA_LOAD_MULTICASTENS4_14ComposedLayoutINS4_7SwizzleILi3ELi4ELi3EEENS4_18smem_ptr_flag_bitsILi8EEENSR_INS5_IJNSA_ILi8EEESI_EEENS5_IJSI_SD_EEEEEEEvNS4_8identityESZ_S19_vS1A_EENS_8epilogue10collective6detail29Sm90TmaWarpSpecializedAdapterINS1D_15DefaultEpilogueIaSK_SK_NS1C_6thread17LinearCombinationIaLi1EiiLNS1H_9ScaleType4KindE0ELNS_15FloatRoundStyleE2EaEENS1_15EpilogueDefaultEEEEEvvEEEEvNT_6ParamsE,"aw",@nobits
	.sectionflags	@""
	.align	16
	.zero		1024


//--------------------- .nv.shared.reserved.0     --------------------------
	.section	.nv.shared.reserved.0,"aw",@nobits
	.weak		__nv_reservedSMEM_offset_0_alias
	.size		__nv_reservedSMEM_offset_0_alias, 0, 0
	.other		__nv_reservedSMEM_offset_0_alias,@"STO_CUDA_RESERVED_SHARED STV_DEFAULT"
__nv_reservedSMEM_offset_0_alias:
	.zero		0


//--------------------- .nv.global                --------------------------
	.section	.nv.global,"aw",@nobits
.nv.global:
	.type		_ZN40_INTERNAL_f1ed6f52_4_k_cu_913ad90a_206264cute1_E,@object
	.size		_ZN40_INTERNAL_f1ed6f52_4_k_cu_913ad90a_206264cute1_E,(_ZN40_INTERNAL_f1ed6f52_4_k_cu_913ad90a_206264cuda3std3__45__cpo6cbeginE - _ZN40_INTERNAL_f1ed6f52_4_k_cu_913ad90a_206264cute1_E)
_ZN40_INTERNAL_f1ed6f52_4_k_cu_913ad90a_206264cute1_E:
	.zero		1
	.type		_ZN40_INTERNAL_f1ed6f52_4_k_cu_913ad90a_206264cuda3std3__45__cpo6cbeginE,@object
	.size		_ZN40_INTERNAL_f1ed6f52_4_k_cu_913ad90a_206264cuda3std3__45__cpo6cbeginE,(_ZN40_INTERNAL_f1ed6f52_4_k_cu_913ad90a_206264cuda3std3__48in_placeE - _ZN40_INTERNAL_f1ed6f52_4_k_cu_913ad90a_206264cuda3std3__45__cpo6cbeginE)
_ZN40_INTERNAL_f1ed6f52_4_k_cu_913ad90a_206264cuda3std3__45__cpo6cbeginE:
	.zero		1
	.type		_ZN40_INTERNAL_f1ed6f52_4_k_cu_913ad90a_206264cuda3std3__48in_placeE,@object
	.size		_ZN40_INTERNAL_f1ed6f52_4_k_cu_913ad90a_206264cuda3std3__48in_placeE,(_ZN40_INTERNAL_f1ed6f52_4_k_cu_913ad90a_206264cuda3std6ranges3__45__cpo9iter_moveE - _ZN40_INTERNAL_f1ed6f52_4_k_cu_913ad90a_206264cuda3std3__48in_placeE)
_ZN40_INTERNAL_f1ed6f52_4_k_cu_913ad90a_206264cuda3std3__48in_placeE:
	.zero		1
	.type		_ZN40_INTERNAL_f1ed6f52_4_k_cu_913ad90a_206264cuda3std6ranges3__45__cpo9iter_moveE,@object
	.size		_ZN40_INTERNAL_f1ed6f52_4_k_cu_913ad90a_206264cuda3std6ranges3__45__cpo9iter_moveE,(_ZN40_INTERNAL_f1ed6f52_4_k_cu_913ad90a_206264cuda3std3__45__cpo5beginE - _ZN40_INTERNAL_f1ed6f52_4_k_cu_913ad90a_206264cuda3std6ranges3__45__cpo9iter_moveE)
_ZN40_INTERNAL_f1ed6f52_4_k_cu_913ad90a_206264cuda3std6ranges3__45__cpo9iter_moveE:
	.zero		1
	.type		_ZN40_INTERNAL_f1ed6f52_4_k_cu_913ad90a_206264cuda3std3__45__cpo5beginE,@object
	.size		_ZN40_INTERNAL_f1ed6f52_4_k_cu_913ad90a_206264cuda3std3__45__cpo5beginE,(_ZN40_INTERNAL_f1ed6f52_4_k_cu_913ad90a_206264cuda3std3__442_GLOBAL__N__f1ed6f52_4_k_cu_913ad90a_206266ignoreE - _ZN40_INTERNAL_f1ed6f52_4_k_cu_913ad90a_206264cuda3std3__45__cpo5beginE)
_ZN40_INTERNAL_f1ed6f52_4_k_cu_913ad90a_206264cuda3std3__45__cpo5beginE:
	.zero		1
	.type		_ZN40_INTERNAL_f1ed6f52_4_k_cu_913ad90a_206264cuda3std3__442_GLOBAL__N__f1ed6f52_4_k_cu_913ad90a_206266ignoreE,@object
	.size		_ZN40_INTERNAL_f1ed6f52_4_k_cu_913ad90a_206264cuda3std3__442_GLOBAL__N__f1ed6f52_4_k_cu_913ad90a_206266ignoreE,(_ZN40_INTERNAL_f1ed6f52_4_k_cu_913ad90a_206264cute7productE - _ZN40_INTERNAL_f1ed6f52_4_k_cu_913ad90a_206264cuda3std3__442_GLOBAL__N__f1ed6f52_4_k_cu_913ad90a_206266ignoreE)
_ZN40_INTERNAL_f1ed6f52_4_k_cu_913ad90a_206264cuda3std3__442_GLOBAL__N__f1ed6f52_4_k_cu_913ad90a_206266ignoreE:
	.zero		1
	.type		_ZN40_INTERNAL_f1ed6f52_4_k_cu_913ad90a_206264cute7productE,@object
	.size		_ZN40_INTERNAL_f1ed6f52_4_k_cu_913ad90a_206264cute7productE,(_ZN40_INTERNAL_f1ed6f52_4_k_cu_913ad90a_206264cuda3std3__45__cpo3endE - _ZN40_INTERNAL_f1ed6f52_4_k_cu_913ad90a_206264cute7productE)
_ZN40_INTERNAL_f1ed6f52_4_k_cu_913ad90a_206264cute7productE:
	.zero		1
	.type		_ZN40_INTERNAL_f1ed6f52_4_k_cu_913ad90a_206264cuda3std3__45__cpo3endE,@object
	.size		_ZN40_INTERNAL_f1ed6f52_4_k_cu_913ad90a_206264cuda3std3__45__cpo3endE,(_ZN40_INTERNAL_f1ed6f52_4_k_cu_913ad90a_206264cuda3std3__419piecewise_constructE - _ZN40_INTERNAL_f1ed6f52_4_k_cu_913ad90a_206264cuda3std3__45__cpo3endE)
_ZN40_INTERNAL_f1ed6f52_4_k_cu_913ad90a_206264cuda3std3__45__cpo3endE:
	.zero		1
	.type		_ZN40_INTERNAL_f1ed6f52_4_k_cu_913ad90a_206264cuda3std3__419piecewise_constructE,@object
	.size		_ZN40_INTERNAL_f1ed6f52_4_k_cu_913ad90a_206264cuda3std3__419piecewise_constructE,(_ZN40_INTERNAL_f1ed6f52_4_k_cu_913ad90a_206264cuda3std3__45__cpo4cendE - _ZN40_INTERNAL_f1ed6f52_4_k_cu_913ad90a_206264cuda3std3__419piecewise_constructE)
_ZN40_INTERNAL_f1ed6f52_4_k_cu_913ad90a_206264cuda3std3__419piecewise_constructE:
	.zero		1
	.type		_ZN40_INTERNAL_f1ed6f52_4_k_cu_913ad90a_206264cuda3std3__45__cpo4cendE,@object
	.size		_ZN40_INTERNAL_f1ed6f52_4_k_cu_913ad90a_206264cuda3std3__45__cpo4cendE,(_ZN40_INTERNAL_f1ed6f52_4_k_cu_913ad90a_206264cuda3std6ranges3__45__cpo4swapE - _ZN40_INTERNAL_f1ed6f52_4_k_cu_913ad90a_206264cuda3std3__45__cpo4cendE)
_ZN40_INTERNAL_f1ed6f52_4_k_cu_913ad90a_206264cuda3std3__45__cpo4cendE:
	.zero		1
	.type		_ZN40_INTERNAL_f1ed6f52_4_k_cu_913ad90a_206264cuda3std6ranges3__45__cpo4swapE,@object
	.size		_ZN40_INTERNAL_f1ed6f52_4_k_cu_913ad90a_206264cuda3std6ranges3__45__cpo4swapE,(.L_8 - _ZN40_INTERNAL_f1ed6f52_4_k_cu_913ad90a_206264cuda3std6ranges3__45__cpo4swapE)
_ZN40_INTERNAL_f1ed6f52_4_k_cu_913ad90a_206264cuda3std6ranges3__45__cpo4swapE:
	.zero		1
.L_8:


//--------------------- .nv.constant0._ZN7cutlass13device_kernelINS_4gemm6kernel13GemmUniversalIN4cute5tupleIJiiiiEEENS1_10collective13CollectiveMmaINS1_34MainloopSm90TmaGmmaWarpSpecializedILi14ENS5_IJNS4_1CILi2EEENSA_ILi4EEENSA_ILi1EEEEEENS1_32KernelTmaWarpSpecializedPingpongEEENS5_IJNSA_ILi64EEESH_NSA_ILi128EEEEEEaNS5_IJlSD_lEEEaSK_NS4_8TiledMMAINS4_8MMA_AtomIJNS4_4SM904GMMA26MMA_64x64x32_S32S8S8_SS_TNEEEENS4_6LayoutINS5_IJSD_SD_SD_EEENS5_IJNSA_ILi0EEEST_ST_EEEEENS5_IJNS4_10UnderscoreESW_SW_EEEEENS4_23SM90_TMA_LOAD_MULTICASTENS4_14ComposedLayoutINS4_7SwizzleILi3ELi4ELi3EEENS4_18smem_ptr_flag_bitsILi8EEENSR_INS5_IJNSA_ILi8EEESI_EEENS5_IJSI_SD_EEEEEEEvNS4_8identityESZ_S19_vS1A_EENS_8epilogue10collective6detail29Sm90TmaWarpSpecializedAdapterINS1D_15DefaultEpilogueIaSK_SK_NS1C_6thread17LinearCombinationIaLi1EiiLNS1H_9ScaleType4KindE0ELNS_15FloatRoundStyleE2EaEENS1_15EpilogueDefaultEEEEEvvEEEEvNT_6ParamsE --------------------------
	.section	.nv.constant0._ZN7cutlass13device_kernelINS_4gemm6kernel13GemmUniversalIN4cute5tupleIJiiiiEEENS1_10collective13CollectiveMmaINS1_34MainloopSm90TmaGmmaWarpSpecializedILi14ENS5_IJNS4_1CILi2EEENSA_ILi4EEENSA_ILi1EEEEEENS1_32KernelTmaWarpSpecializedPingpongEEENS5_IJNSA_ILi64EEESH_NSA_ILi128EEEEEEaNS5_IJlSD_lEEEaSK_NS4_8TiledMMAINS4_8MMA_AtomIJNS4_4SM904GMMA26MMA_64x64x32_S32S8S8_SS_TNEEEENS4_6LayoutINS5_IJSD_SD_SD_EEENS5_IJNSA_ILi0EEEST_ST_EEEEENS5_IJNS4_10UnderscoreESW_SW_EEEEENS4_23SM90_TMA_LOAD_MULTICASTENS4_14ComposedLayoutINS4_7SwizzleILi3ELi4ELi3EEENS4_18smem_ptr_flag_bitsILi8EEENSR_INS5_IJNSA_ILi8EEESI_EEENS5_IJSI_SD_EEEEEEEvNS4_8identityESZ_S19_vS1A_EENS_8epilogue10collective6detail29Sm90TmaWarpSpecializedAdapterINS1D_15DefaultEpilogueIaSK_SK_NS1C_6thread17LinearCombinationIaLi1EiiLNS1H_9ScaleType4KindE0ELNS_15FloatRoundStyleE2EaEENS1_15EpilogueDefaultEEEEEvvEEEEvNT_6ParamsE,"a",@progbits
	.sectionflags	@""
	.align	4
.nv.constant0._ZN7cutlass13device_kernelINS_4gemm6kernel13GemmUniversalIN4cute5tupleIJiiiiEEENS1_10collective13CollectiveMmaINS1_34MainloopSm90TmaGmmaWarpSpecializedILi14ENS5_IJNS4_1CILi2EEENSA_ILi4EEENSA_ILi1EEEEEENS1_32KernelTmaWarpSpecializedPingpongEEENS5_IJNSA_ILi64EEESH_NSA_ILi128EEEEEEaNS5_IJlSD_lEEEaSK_NS4_8TiledMMAINS4_8MMA_AtomIJNS4_4SM904GMMA26MMA_64x64x32_S32S8S8_SS_TNEEEENS4_6LayoutINS5_IJSD_SD_SD_EEENS5_IJNSA_ILi0EEEST_ST_EEEEENS5_IJNS4_10UnderscoreESW_SW_EEEEENS4_23SM90_TMA_LOAD_MULTICASTENS4_14ComposedLayoutINS4_7SwizzleILi3ELi4ELi3EEENS4_18smem_ptr_flag_bitsILi8EEENSR_INS5_IJNSA_ILi8EEESI_EEENS5_IJSI_SD_EEEEEEEvNS4_8identityESZ_S19_vS1A_EENS_8epilogue10collective6detail29Sm90TmaWarpSpecializedAdapterINS1D_15DefaultEpilogueIaSK_SK_NS1C_6thread17LinearCombinationIaLi1EiiLNS1H_9ScaleType4KindE0ELNS_15FloatRoundStyleE2EaEENS1_15EpilogueDefaultEEEEEvvEEEEvNT_6ParamsE:
	.zero		1664


//--------------------- SYMBOLS --------------------------

	.type		.nv.reservedSmem.offset0,@object
	.size		.nv.reservedSmem.offset0,0x4
	.type		__assertfail,@function
